//
// Generated by NVIDIA NVVM Compiler
//
// Compiler Build ID: CL-36424714
// Cuda compilation tools, release 13.0, V13.0.88
// Based on NVVM 20.0.0
//

.version 9.0
.target sm_100
.address_size 64

	// .globl	_Z13logistic_funcPfS_S_
.const .align 4 .u32 features = 26;
.const .align 4 .u32 num_rows = 16896;

.visible .entry _Z13logistic_funcPfS_S_(
	.param .u64 .ptr .align 1 _Z13logistic_funcPfS_S__param_0,
	.param .u64 .ptr .align 1 _Z13logistic_funcPfS_S__param_1,
	.param .u64 .ptr .align 1 _Z13logistic_funcPfS_S__param_2
)
{
	.reg .pred 	%p<10>;
	.reg .b32 	%r<39>;
	.reg .b32 	%f<125>;
	.reg .b64 	%rd<31>;
	.reg .b64 	%fd<4>;

	ld.param.u64 	%rd10, [_Z13logistic_funcPfS_S__param_0];
	ld.param.u64 	%rd11, [_Z13logistic_funcPfS_S__param_1];
	ld.param.u64 	%rd12, [_Z13logistic_funcPfS_S__param_2];
	cvta.to.global.u64 	%rd1, %rd12;
	cvta.to.global.u64 	%rd2, %rd11;
	mov.u32 	%r24, %ctaid.x;
	mov.u32 	%r25, %ntid.x;
	mov.u32 	%r26, %tid.x;
	mad.lo.s32 	%r1, %r24, %r25, %r26;
	ld.const.u32 	%r2, [features];
	setp.lt.s32 	%p1, %r2, 1;
	mov.f32 	%f124, 0f00000000;
	@%p1 bra 	$L__BB0_13;
	mul.lo.s32 	%r3, %r2, %r1;
	and.b32  	%r4, %r2, 15;
	setp.lt.u32 	%p2, %r2, 16;
	mov.f32 	%f124, 0f00000000;
	mov.b32 	%r35, 0;
	@%p2 bra 	$L__BB0_4;
	and.b32  	%r35, %r2, 2147483632;
	neg.s32 	%r33, %r35;
	add.s64 	%rd29, %rd2, 32;
	add.s64 	%rd4, %rd1, 32;
	mov.f32 	%f124, 0f00000000;
	mov.u32 	%r32, %r3;
$L__BB0_3:
	.pragma "nounroll";
	mul.wide.s32 	%rd13, %r32, 4;
	add.s64 	%rd14, %rd4, %rd13;
	ld.global.f32 	%f18, [%rd29+-32];
	ld.global.f32 	%f19, [%rd14+-32];
	fma.rn.f32 	%f20, %f18, %f19, %f124;
	ld.global.f32 	%f21, [%rd29+-28];
	ld.global.f32 	%f22, [%rd14+-28];
	fma.rn.f32 	%f23, %f21, %f22, %f20;
	ld.global.f32 	%f24, [%rd29+-24];
	ld.global.f32 	%f25, [%rd14+-24];
	fma.rn.f32 	%f26, %f24, %f25, %f23;
	ld.global.f32 	%f27, [%rd29+-20];
	ld.global.f32 	%f28, [%rd14+-20];
	fma.rn.f32 	%f29, %f27, %f28, %f26;
	ld.global.f32 	%f30, [%rd29+-16];
	ld.global.f32 	%f31, [%rd14+-16];
	fma.rn.f32 	%f32, %f30, %f31, %f29;
	ld.global.f32 	%f33, [%rd29+-12];
	ld.global.f32 	%f34, [%rd14+-12];
	fma.rn.f32 	%f35, %f33, %f34, %f32;
	ld.global.f32 	%f36, [%rd29+-8];
	ld.global.f32 	%f37, [%rd14+-8];
	fma.rn.f32 	%f38, %f36, %f37, %f35;
	ld.global.f32 	%f39, [%rd29+-4];
	ld.global.f32 	%f40, [%rd14+-4];
	fma.rn.f32 	%f41, %f39, %f40, %f38;
	ld.global.f32 	%f42, [%rd29];
	ld.global.f32 	%f43, [%rd14];
	fma.rn.f32 	%f44, %f42, %f43, %f41;
	ld.global.f32 	%f45, [%rd29+4];
	ld.global.f32 	%f46, [%rd14+4];
	fma.rn.f32 	%f47, %f45, %f46, %f44;
	ld.global.f32 	%f48, [%rd29+8];
	ld.global.f32 	%f49, [%rd14+8];
	fma.rn.f32 	%f50, %f48, %f49, %f47;
	ld.global.f32 	%f51, [%rd29+12];
	ld.global.f32 	%f52, [%rd14+12];
	fma.rn.f32 	%f53, %f51, %f52, %f50;
	ld.global.f32 	%f54, [%rd29+16];
	ld.global.f32 	%f55, [%rd14+16];
	fma.rn.f32 	%f56, %f54, %f55, %f53;
	ld.global.f32 	%f57, [%rd29+20];
	ld.global.f32 	%f58, [%rd14+20];
	fma.rn.f32 	%f59, %f57, %f58, %f56;
	ld.global.f32 	%f60, [%rd29+24];
	ld.global.f32 	%f61, [%rd14+24];
	fma.rn.f32 	%f62, %f60, %f61, %f59;
	ld.global.f32 	%f63, [%rd29+28];
	ld.global.f32 	%f64, [%rd14+28];
	fma.rn.f32 	%f124, %f63, %f64, %f62;
	add.s32 	%r33, %r33, 16;
	add.s64 	%rd29, %rd29, 64;
	add.s32 	%r32, %r32, 16;
	setp.ne.s32 	%p3, %r33, 0;
	@%p3 bra 	$L__BB0_3;
$L__BB0_4:
	setp.eq.s32 	%p4, %r4, 0;
	@%p4 bra 	$L__BB0_13;
	and.b32  	%r12, %r2, 7;
	setp.lt.u32 	%p5, %r4, 8;
	@%p5 bra 	$L__BB0_7;
	mul.wide.u32 	%rd15, %r35, 4;
	add.s64 	%rd16, %rd2, %rd15;
	ld.global.f32 	%f66, [%rd16];
	add.s32 	%r28, %r3, %r35;
	mul.wide.s32 	%rd17, %r28, 4;
	add.s64 	%rd18, %rd1, %rd17;
	ld.global.f32 	%f67, [%rd18];
	fma.rn.f32 	%f68, %f66, %f67, %f124;
	ld.global.f32 	%f69, [%rd16+4];
	ld.global.f32 	%f70, [%rd18+4];
	fma.rn.f32 	%f71, %f69, %f70, %f68;
	ld.global.f32 	%f72, [%rd16+8];
	ld.global.f32 	%f73, [%rd18+8];
	fma.rn.f32 	%f74, %f72, %f73, %f71;
	ld.global.f32 	%f75, [%rd16+12];
	ld.global.f32 	%f76, [%rd18+12];
	fma.rn.f32 	%f77, %f75, %f76, %f74;
	ld.global.f32 	%f78, [%rd16+16];
	ld.global.f32 	%f79, [%rd18+16];
	fma.rn.f32 	%f80, %f78, %f79, %f77;
	ld.global.f32 	%f81, [%rd16+20];
	ld.global.f32 	%f82, [%rd18+20];
	fma.rn.f32 	%f83, %f81, %f82, %f80;
	ld.global.f32 	%f84, [%rd16+24];
	ld.global.f32 	%f85, [%rd18+24];
	fma.rn.f32 	%f86, %f84, %f85, %f83;
	ld.global.f32 	%f87, [%rd16+28];
	ld.global.f32 	%f88, [%rd18+28];
	fma.rn.f32 	%f124, %f87, %f88, %f86;
	add.s32 	%r35, %r35, 8;
$L__BB0_7:
	setp.eq.s32 	%p6, %r12, 0;
	@%p6 bra 	$L__BB0_13;
	and.b32  	%r15, %r2, 3;
	setp.lt.u32 	%p7, %r12, 4;
	@%p7 bra 	$L__BB0_10;
	mul.wide.u32 	%rd19, %r35, 4;
	add.s64 	%rd20, %rd2, %rd19;
	ld.global.f32 	%f90, [%rd20];
	add.s32 	%r29, %r3, %r35;
	mul.wide.s32 	%rd21, %r29, 4;
	add.s64 	%rd22, %rd1, %rd21;
	ld.global.f32 	%f91, [%rd22];
	fma.rn.f32 	%f92, %f90, %f91, %f124;
	ld.global.f32 	%f93, [%rd20+4];
	ld.global.f32 	%f94, [%rd22+4];
	fma.rn.f32 	%f95, %f93, %f94, %f92;
	ld.global.f32 	%f96, [%rd20+8];
	ld.global.f32 	%f97, [%rd22+8];
	fma.rn.f32 	%f98, %f96, %f97, %f95;
	ld.global.f32 	%f99, [%rd20+12];
	ld.global.f32 	%f100, [%rd22+12];
	fma.rn.f32 	%f124, %f99, %f100, %f98;
	add.s32 	%r35, %r35, 4;
$L__BB0_10:
	setp.eq.s32 	%p8, %r15, 0;
	@%p8 bra 	$L__BB0_13;
	add.s32 	%r38, %r35, %r3;
	mul.wide.u32 	%rd23, %r35, 4;
	add.s64 	%rd30, %rd2, %rd23;
	neg.s32 	%r37, %r15;
$L__BB0_12:
	.pragma "nounroll";
	mul.wide.s32 	%rd24, %r38, 4;
	add.s64 	%rd25, %rd1, %rd24;
	ld.global.f32 	%f101, [%rd30];
	ld.global.f32 	%f102, [%rd25];
	fma.rn.f32 	%f124, %f101, %f102, %f124;
	add.s32 	%r38, %r38, 1;
	add.s64 	%rd30, %rd30, 4;
	add.s32 	%r37, %r37, 1;
	setp.ne.s32 	%p9, %r37, 0;
	@%p9 bra 	$L__BB0_12;
$L__BB0_13:
	cvta.to.global.u64 	%rd26, %rd10;
	fma.rn.f32 	%f103, %f124, 0fBBBB989D, 0f3F000000;
	cvt.sat.f32.f32 	%f104, %f103;
	mov.f32 	%f105, 0f4B400001;
	mov.f32 	%f106, 0f437C0000;
	fma.rm.f32 	%f107, %f104, %f106, %f105;
	add.f32 	%f108, %f107, 0fCB40007F;
	neg.f32 	%f109, %f108;
	fma.rn.f32 	%f110, %f124, 0fBFB8AA3B, %f109;
	fma.rn.f32 	%f111, %f124, 0fB2A57060, %f110;
	mov.b32 	%r30, %f107;
	shl.b32 	%r31, %r30, 23;
	mov.b32 	%f112, %r31;
	ex2.approx.ftz.f32 	%f113, %f111;
	mul.f32 	%f114, %f113, %f112;
	cvt.f64.f32 	%fd1, %f114;
	add.f64 	%fd2, %fd1, 0d3FF0000000000000;
	rcp.rn.f64 	%fd3, %fd2;
	cvt.rn.f32.f64 	%f115, %fd3;
	mul.wide.s32 	%rd27, %r1, 4;
	add.s64 	%rd28, %rd26, %rd27;
	st.global.f32 	[%rd28], %f115;
	ret;

}
	// .globl	_Z12log_gradientPfS_S_S_Pi
.visible .entry _Z12log_gradientPfS_S_S_Pi(
	.param .u64 .ptr .align 1 _Z12log_gradientPfS_S_S_Pi_param_0,
	.param .u64 .ptr .align 1 _Z12log_gradientPfS_S_S_Pi_param_1,
	.param .u64 .ptr .align 1 _Z12log_gradientPfS_S_S_Pi_param_2,
	.param .u64 .ptr .align 1 _Z12log_gradientPfS_S_S_Pi_param_3,
	.param .u64 .ptr .align 1 _Z12log_gradientPfS_S_S_Pi_param_4
)
{
	.reg .pred 	%p<10>;
	.reg .b32 	%r<46>;
	.reg .b32 	%f<98>;
	.reg .b64 	%rd<50>;

	ld.param.u64 	%rd11, [_Z12log_gradientPfS_S_S_Pi_param_0];
	ld.param.u64 	%rd10, [_Z12log_gradientPfS_S_S_Pi_param_1];
	ld.param.u64 	%rd12, [_Z12log_gradientPfS_S_S_Pi_param_3];
	ld.param.u64 	%rd13, [_Z12log_gradientPfS_S_S_Pi_param_4];
	cvta.to.global.u64 	%rd1, %rd12;
	cvta.to.global.u64 	%rd2, %rd13;
	cvta.to.global.u64 	%rd3, %rd11;
	mov.u32 	%r18, %ctaid.x;
	mov.u32 	%r19, %ntid.x;
	mov.u32 	%r20, %tid.x;
	mad.lo.s32 	%r1, %r18, %r19, %r20;
	ld.const.u32 	%r2, [num_rows];
	setp.lt.s32 	%p1, %r2, 1;
	mov.f32 	%f97, 0f00000000;
	@%p1 bra 	$L__BB1_12;
	ld.const.u32 	%r3, [features];
	and.b32  	%r4, %r2, 7;
	setp.lt.u32 	%p2, %r2, 8;
	mov.f32 	%f97, 0f00000000;
	mov.b32 	%r44, 0;
	@%p2 bra 	$L__BB1_4;
	and.b32  	%r44, %r2, 2147483640;
	neg.s32 	%r42, %r44;
	shl.b32 	%r7, %r3, 3;
	add.s64 	%rd49, %rd3, 16;
	add.s64 	%rd48, %rd2, 16;
	mov.f32 	%f97, 0f00000000;
	mul.wide.s32 	%rd16, %r3, 4;
	mov.u32 	%r41, %r1;
$L__BB1_3:
	.pragma "nounroll";
	ld.global.f32 	%f17, [%rd49+-16];
	ld.global.u32 	%r22, [%rd48+-16];
	cvt.rn.f32.s32 	%f18, %r22;
	sub.f32 	%f19, %f17, %f18;
	mul.wide.s32 	%rd14, %r41, 4;
	add.s64 	%rd15, %rd1, %rd14;
	ld.global.f32 	%f20, [%rd15];
	fma.rn.f32 	%f21, %f19, %f20, %f97;
	ld.global.f32 	%f22, [%rd49+-12];
	ld.global.u32 	%r23, [%rd48+-12];
	cvt.rn.f32.s32 	%f23, %r23;
	sub.f32 	%f24, %f22, %f23;
	add.s64 	%rd17, %rd15, %rd16;
	ld.global.f32 	%f25, [%rd17];
	fma.rn.f32 	%f26, %f24, %f25, %f21;
	ld.global.f32 	%f27, [%rd49+-8];
	ld.global.u32 	%r24, [%rd48+-8];
	cvt.rn.f32.s32 	%f28, %r24;
	sub.f32 	%f29, %f27, %f28;
	add.s64 	%rd18, %rd17, %rd16;
	ld.global.f32 	%f30, [%rd18];
	fma.rn.f32 	%f31, %f29, %f30, %f26;
	ld.global.f32 	%f32, [%rd49+-4];
	ld.global.u32 	%r25, [%rd48+-4];
	cvt.rn.f32.s32 	%f33, %r25;
	sub.f32 	%f34, %f32, %f33;
	add.s64 	%rd19, %rd18, %rd16;
	ld.global.f32 	%f35, [%rd19];
	fma.rn.f32 	%f36, %f34, %f35, %f31;
	ld.global.f32 	%f37, [%rd49];
	ld.global.u32 	%r26, [%rd48];
	cvt.rn.f32.s32 	%f38, %r26;
	sub.f32 	%f39, %f37, %f38;
	add.s64 	%rd20, %rd19, %rd16;
	ld.global.f32 	%f40, [%rd20];
	fma.rn.f32 	%f41, %f39, %f40, %f36;
	ld.global.f32 	%f42, [%rd49+4];
	ld.global.u32 	%r27, [%rd48+4];
	cvt.rn.f32.s32 	%f43, %r27;
	sub.f32 	%f44, %f42, %f43;
	add.s64 	%rd21, %rd20, %rd16;
	ld.global.f32 	%f45, [%rd21];
	fma.rn.f32 	%f46, %f44, %f45, %f41;
	ld.global.f32 	%f47, [%rd49+8];
	ld.global.u32 	%r28, [%rd48+8];
	cvt.rn.f32.s32 	%f48, %r28;
	sub.f32 	%f49, %f47, %f48;
	add.s64 	%rd22, %rd21, %rd16;
	ld.global.f32 	%f50, [%rd22];
	fma.rn.f32 	%f51, %f49, %f50, %f46;
	ld.global.f32 	%f52, [%rd49+12];
	ld.global.u32 	%r29, [%rd48+12];
	cvt.rn.f32.s32 	%f53, %r29;
	sub.f32 	%f54, %f52, %f53;
	add.s64 	%rd23, %rd22, %rd16;
	ld.global.f32 	%f55, [%rd23];
	fma.rn.f32 	%f97, %f54, %f55, %f51;
	add.s32 	%r42, %r42, 8;
	add.s32 	%r41, %r41, %r7;
	add.s64 	%rd49, %rd49, 32;
	add.s64 	%rd48, %rd48, 32;
	setp.ne.s32 	%p3, %r42, 0;
	@%p3 bra 	$L__BB1_3;
$L__BB1_4:
	setp.eq.s32 	%p4, %r4, 0;
	@%p4 bra 	$L__BB1_12;
	and.b32  	%r13, %r2, 3;
	setp.lt.u32 	%p5, %r4, 4;
	@%p5 bra 	$L__BB1_7;
	mul.wide.u32 	%rd24, %r44, 4;
	add.s64 	%rd25, %rd3, %rd24;
	ld.global.f32 	%f57, [%rd25];
	add.s64 	%rd26, %rd2, %rd24;
	ld.global.u32 	%r30, [%rd26];
	cvt.rn.f32.s32 	%f58, %r30;
	sub.f32 	%f59, %f57, %f58;
	mad.lo.s32 	%r31, %r3, %r44, %r1;
	mul.wide.s32 	%rd27, %r31, 4;
	add.s64 	%rd28, %rd1, %rd27;
	ld.global.f32 	%f60, [%rd28];
	fma.rn.f32 	%f61, %f59, %f60, %f97;
	ld.global.f32 	%f62, [%rd25+4];
	ld.global.u32 	%r32, [%rd26+4];
	cvt.rn.f32.s32 	%f63, %r32;
	sub.f32 	%f64, %f62, %f63;
	mul.wide.s32 	%rd29, %r3, 4;
	add.s64 	%rd30, %rd28, %rd29;
	ld.global.f32 	%f65, [%rd30];
	fma.rn.f32 	%f66, %f64, %f65, %f61;
	ld.global.f32 	%f67, [%rd25+8];
	ld.global.u32 	%r33, [%rd26+8];
	cvt.rn.f32.s32 	%f68, %r33;
	sub.f32 	%f69, %f67, %f68;
	add.s64 	%rd31, %rd30, %rd29;
	ld.global.f32 	%f70, [%rd31];
	fma.rn.f32 	%f71, %f69, %f70, %f66;
	ld.global.f32 	%f72, [%rd25+12];
	ld.global.u32 	%r34, [%rd26+12];
	cvt.rn.f32.s32 	%f73, %r34;
	sub.f32 	%f74, %f72, %f73;
	add.s64 	%rd32, %rd31, %rd29;
	ld.global.f32 	%f75, [%rd32];
	fma.rn.f32 	%f97, %f74, %f75, %f71;
	add.s32 	%r44, %r44, 4;
$L__BB1_7:
	setp.eq.s32 	%p6, %r13, 0;
	@%p6 bra 	$L__BB1_12;
	setp.eq.s32 	%p7, %r13, 1;
	@%p7 bra 	$L__BB1_10;
	mul.wide.u32 	%rd33, %r44, 4;
	add.s64 	%rd34, %rd3, %rd33;
	ld.global.f32 	%f77, [%rd34];
	add.s64 	%rd35, %rd2, %rd33;
	ld.global.u32 	%r35, [%rd35];
	cvt.rn.f32.s32 	%f78, %r35;
	sub.f32 	%f79, %f77, %f78;
	mad.lo.s32 	%r36, %r3, %r44, %r1;
	mul.wide.s32 	%rd36, %r36, 4;
	add.s64 	%rd37, %rd1, %rd36;
	ld.global.f32 	%f80, [%rd37];
	fma.rn.f32 	%f81, %f79, %f80, %f97;
	ld.global.f32 	%f82, [%rd34+4];
	ld.global.u32 	%r37, [%rd35+4];
	cvt.rn.f32.s32 	%f83, %r37;
	sub.f32 	%f84, %f82, %f83;
	mul.wide.s32 	%rd38, %r3, 4;
	add.s64 	%rd39, %rd37, %rd38;
	ld.global.f32 	%f85, [%rd39];
	fma.rn.f32 	%f97, %f84, %f85, %f81;
	add.s32 	%r44, %r44, 2;
$L__BB1_10:
	and.b32  	%r38, %r2, 1;
	setp.eq.b32 	%p8, %r38, 1;
	not.pred 	%p9, %p8;
	@%p9 bra 	$L__BB1_12;
	mul.wide.u32 	%rd40, %r44, 4;
	add.s64 	%rd41, %rd3, %rd40;
	ld.global.f32 	%f86, [%rd41];
	add.s64 	%rd42, %rd2, %rd40;
	ld.global.u32 	%r39, [%rd42];
	cvt.rn.f32.s32 	%f87, %r39;
	sub.f32 	%f88, %f86, %f87;
	mad.lo.s32 	%r40, %r3, %r44, %r1;
	mul.wide.s32 	%rd43, %r40, 4;
	add.s64 	%rd44, %rd1, %rd43;
	ld.global.f32 	%f89, [%rd44];
	fma.rn.f32 	%f97, %f88, %f89, %f97;
$L__BB1_12:
	cvta.to.global.u64 	%rd45, %rd10;
	mul.wide.s32 	%rd46, %r1, 4;
	add.s64 	%rd47, %rd45, %rd46;
	st.global.f32 	[%rd47], %f97;
	ret;

}


// ===== COMPILED SASS (sm_100) =====

	.target	sm_100

	.elftype	@"ET_EXEC"


//--------------------- .note.nv.tkinfo           --------------------------
	.section	.note.nv.tkinfo,"",@"SHT_NOTE"
	.sectionflags	@"SHF_NOTE_NV_TKINFO"
	.tkinfo
        /*0018*/ 	.word	0x00000002
        /*0030*/ 	.string	""
        /*0030*/ 	.string	"ptxas"
        /*0030*/ 	.string	"Cuda compilation tools, release 13.0, V13.0.88"
        /*0030*/ 	.string	"Build cuda_13.0.r13.0/compiler.36424714_0"
        /*0030*/ 	.string	"-arch sm_100 -m 64 "



//--------------------- .note.nv.cuinfo           --------------------------
	.section	.note.nv.cuinfo,"",@"SHT_NOTE"
	.sectionflags	@"SHF_NOTE_NV_CUINFO"
        /*0018*/ 	.short	0x0002
        /*001a*/ 	.short	0x0064
        /*001c*/ 	.short	0x0082
	.zero		2


//--------------------- .nv.info                  --------------------------
	.section	.nv.info,"",@"SHT_CUDA_INFO"
	.align	4


	//----- nvinfo : EIATTR_REGCOUNT
	.align		4
        /*0000*/ 	.byte	0x04, 0x2f
        /*0002*/ 	.short	(.L_3 - .L_2)
	.align		4
.L_2:
        /*0004*/ 	.word	index@(_Z13logistic_funcPfS_S_)
        /*0008*/ 	.word	0x0000001f


	//----- nvinfo : EIATTR_FRAME_SIZE
	.align		4
.L_3:
        /*000c*/ 	.byte	0x04, 0x11
        /*000e*/ 	.short	(.L_5 - .L_4)
	.align		4
.L_4:
        /*0010*/ 	.word	index@($__internal_0_$__cuda_sm20_dblrcp_rn_slowpath_v3)
        /*0014*/ 	.word	0x00000000


	//----- nvinfo : EIATTR_FRAME_SIZE
	.align		4
.L_5:
        /*0018*/ 	.byte	0x04, 0x11
        /*001a*/ 	.short	(.L_7 - .L_6)
	.align		4
.L_6:
        /*001c*/ 	.word	index@(_Z13logistic_funcPfS_S_)
        /*0020*/ 	.word	0x00000000


	//----- nvinfo : EIATTR_REGCOUNT
	.align		4
.L_7:
        /*0024*/ 	.byte	0x04, 0x2f
        /*0026*/ 	.short	(.L_9 - .L_8)
	.align		4
.L_8:
        /*0028*/ 	.word	index@(_Z12log_gradientPfS_S_S_Pi)
        /*002c*/ 	.word	0x00000020


	//----- nvinfo : EIATTR_FRAME_SIZE
	.align		4
.L_9:
        /*0030*/ 	.byte	0x04, 0x11
        /*0032*/ 	.short	(.L_11 - .L_10)
	.align		4
.L_10:
        /*0034*/ 	.word	index@(_Z12log_gradientPfS_S_S_Pi)
        /*0038*/ 	.word	0x00000000


	//----- nvinfo : EIATTR_MIN_STACK_SIZE
	.align		4
.L_11:
        /*003c*/ 	.byte	0x04, 0x12
        /*003e*/ 	.short	(.L_13 - .L_12)
	.align		4
.L_12:
        /*0040*/ 	.word	index@(_Z12log_gradientPfS_S_S_Pi)
        /*0044*/ 	.word	0x00000000


	//----- nvinfo : EIATTR_MIN_STACK_SIZE
	.align		4
.L_13:
        /*0048*/ 	.byte	0x04, 0x12
        /*004a*/ 	.short	(.L_15 - .L_14)
	.align		4
.L_14:
        /*004c*/ 	.word	index@(_Z13logistic_funcPfS_S_)
        /*0050*/ 	.word	0x00000000
.L_15:


//--------------------- .nv.compat                --------------------------
	.section	.nv.compat,"",@"SHT_CUDA_COMPAT_INFO"
	.align	4
        /*0000*/ 	.byte	0x02, 0x09, 0x00, 0x00, 0x02, 0x02, 0x01, 0x00, 0x02, 0x05, 0x05, 0x00, 0x03, 0x07, 0x01, 0x01
        /*0010*/ 	.byte	0x02, 0x03, 0x00, 0x00, 0x02, 0x06, 0x01, 0x00, 0x04, 0x0b, 0x08, 0x00, 0x01, 0x00, 0x00, 0x00
        /*0020*/ 	.byte	0x00, 0x00, 0x00, 0x00


//--------------------- .nv.info._Z12log_gradientPfS_S_S_Pi --------------------------
	.section	.nv.info._Z12log_gradientPfS_S_S_Pi,"",@"SHT_CUDA_INFO"
	.sectionflags	@""
	.align	4


	//----- nvinfo : EIATTR_CUDA_API_VERSION
	.align		4
        /*0000*/ 	.byte	0x04, 0x37
        /*0002*/ 	.short	(.L_17 - .L_16)
.L_16:
        /*0004*/ 	.word	0x00000082


	//----- nvinfo : EIATTR_KPARAM_INFO
	.align		4
.L_17:
        /*0008*/ 	.byte	0x04, 0x17
        /*000a*/ 	.short	(.L_19 - .L_18)
.L_18:
        /*000c*/ 	.word	0x00000000
        /*0010*/ 	.short	0x0004
        /*0012*/ 	.short	0x0020
        /*0014*/ 	.byte	0x00, 0xf5, 0x21, 0x00


	//----- nvinfo : EIATTR_KPARAM_INFO
	.align		4
.L_19:
        /*0018*/ 	.byte	0x04, 0x17
        /*001a*/ 	.short	(.L_21 - .L_20)
.L_20:
        /*001c*/ 	.word	0x00000000
        /*0020*/ 	.short	0x0003
        /*0022*/ 	.short	0x0018
        /*0024*/ 	.byte	0x00, 0xf5, 0x21, 0x00


	//----- nvinfo : EIATTR_KPARAM_INFO
	.align		4
.L_21:
        /*0028*/ 	.byte	0x04, 0x17
        /*002a*/ 	.short	(.L_23 - .L_22)
.L_22:
        /*002c*/ 	.word	0x00000000
        /*0030*/ 	.short	0x0002
        /*0032*/ 	.short	0x0010
        /*0034*/ 	.byte	0x00, 0xf5, 0x21, 0x00


	//----- nvinfo : EIATTR_KPARAM_INFO
	.align		4
.L_23:
        /*0038*/ 	.byte	0x04, 0x17
        /*003a*/ 	.short	(.L_25 - .L_24)
.L_24:
        /*003c*/ 	.word	0x00000000
        /*0040*/ 	.short	0x0001
        /*0042*/ 	.short	0x0008
        /*0044*/ 	.byte	0x00, 0xf5, 0x21, 0x00


	//----- nvinfo : EIATTR_KPARAM_INFO
	.align		4
.L_25:
        /*0048*/ 	.byte	0x04, 0x17
        /*004a*/ 	.short	(.L_27 - .L_26)
.L_26:
        /*004c*/ 	.word	0x00000000
        /*0050*/ 	.short	0x0000
        /*0052*/ 	.short	0x0000
        /*0054*/ 	.byte	0x00, 0xf5, 0x21, 0x00


	//----- nvinfo : EIATTR_SPARSE_MMA_MASK
	.align		4
.L_27:
        /*0058*/ 	.byte	0x03, 0x50
        /*005a*/ 	.short	0x0000


	//----- nvinfo : EIATTR_MAXREG_COUNT
	.align		4
        /*005c*/ 	.byte	0x03, 0x1b
        /*005e*/ 	.short	0x00ff


	//----- nvinfo : EIATTR_MERCURY_ISA_VERSION
	.align		4
        /*0060*/ 	.byte	0x03, 0x5f
        /*0062*/ 	.short	0x0101


	//----- nvinfo : EIATTR_VRC_CTA_INIT_COUNT
	.align		4
        /*0064*/ 	.byte	0x02, 0x4a
	.zero		1
	.zero		1


	//----- nvinfo : EIATTR_EXIT_INSTR_OFFSETS
	.align		4
        /*0068*/ 	.byte	0x04, 0x1c
        /*006a*/ 	.short	(.L_29 - .L_28)


	//   ....[0]....
.L_28:
        /*006c*/ 	.word	0x00000b70


	//----- nvinfo : EIATTR_CBANK_PARAM_SIZE
	.align		4
.L_29:
        /*0070*/ 	.byte	0x03, 0x19
        /*0072*/ 	.short	0x0028


	//----- nvinfo : EIATTR_PARAM_CBANK
	.align		4
        /*0074*/ 	.byte	0x04, 0x0a
        /*0076*/ 	.short	(.L_31 - .L_30)
	.align		4
.L_30:
        /*0078*/ 	.word	index@(.nv.constant0._Z12log_gradientPfS_S_S_Pi)
        /*007c*/ 	.short	0x0380
        /*007e*/ 	.short	0x0028


	//----- nvinfo : EIATTR_SW_WAR
	.align		4
.L_31:
        /*0080*/ 	.byte	0x04, 0x36
        /*0082*/ 	.short	(.L_33 - .L_32)
.L_32:
        /*0084*/ 	.word	0x00000008
.L_33:


//--------------------- .nv.info._Z13logistic_funcPfS_S_ --------------------------
	.section	.nv.info._Z13logistic_funcPfS_S_,"",@"SHT_CUDA_INFO"
	.sectionflags	@""
	.align	4


	//----- nvinfo : EIATTR_CUDA_API_VERSION
	.align		4
        /*0000*/ 	.byte	0x04, 0x37
        /*0002*/ 	.short	(.L_35 - .L_34)
.L_34:
        /*0004*/ 	.word	0x00000082


	//----- nvinfo : EIATTR_KPARAM_INFO
	.align		4
.L_35:
        /*0008*/ 	.byte	0x04, 0x17
        /*000a*/ 	.short	(.L_37 - .L_36)
.L_36:
        /*000c*/ 	.word	0x00000000
        /*0010*/ 	.short	0x0002
        /*0012*/ 	.short	0x0010
        /*0014*/ 	.byte	0x00, 0xf5, 0x21, 0x00


	//----- nvinfo : EIATTR_KPARAM_INFO
	.align		4
.L_37:
        /*0018*/ 	.byte	0x04, 0x17
        /*001a*/ 	.short	(.L_39 - .L_38)
.L_38:
        /*001c*/ 	.word	0x00000000
        /*0020*/ 	.short	0x0001
        /*0022*/ 	.short	0x0008
        /*0024*/ 	.byte	0x00, 0xf5, 0x21, 0x00


	//----- nvinfo : EIATTR_KPARAM_INFO
	.align		4
.L_39:
        /*0028*/ 	.byte	0x04, 0x17
        /*002a*/ 	.short	(.L_41 - .L_40)
.L_40:
        /*002c*/ 	.word	0x00000000
        /*0030*/ 	.short	0x0000
        /*0032*/ 	.short	0x0000
        /*0034*/ 	.byte	0x00, 0xf5, 0x21, 0x00


	//----- nvinfo : EIATTR_SPARSE_MMA_MASK
	.align		4
.L_41:
        /*0038*/ 	.byte	0x03, 0x50
        /*003a*/ 	.short	0x0000


	//----- nvinfo : EIATTR_MAXREG_COUNT
	.align		4
        /*003c*/ 	.byte	0x03, 0x1b
        /*003e*/ 	.short	0x00ff


	//----- nvinfo : EIATTR_MERCURY_ISA_VERSION
	.align		4
        /*0040*/ 	.byte	0x03, 0x5f
        /*0042*/ 	.short	0x0101


	//----- nvinfo : EIATTR_VRC_CTA_INIT_COUNT
	.align		4
        /*0044*/ 	.byte	0x02, 0x4a
	.zero		1
	.zero		1


	//----- nvinfo : EIATTR_EXIT_INSTR_OFFSETS
	.align		4
        /*0048*/ 	.byte	0x04, 0x1c
        /*004a*/ 	.short	(.L_43 - .L_42)


	//   ....[0]....
.L_42:
        /*004c*/ 	.word	0x00000c30


	//----- nvinfo : EIATTR_CRS_STACK_SIZE
	.align		4
.L_43:
        /*0050*/ 	.byte	0x04, 0x1e
        /*0052*/ 	.short	(.L_45 - .L_44)
.L_44:
        /*0054*/ 	.word	0x00000000


	//----- nvinfo : EIATTR_CBANK_PARAM_SIZE
	.align		4
.L_45:
        /*0058*/ 	.byte	0x03, 0x19
        /*005a*/ 	.short	0x0018


	//----- nvinfo : EIATTR_PARAM_CBANK
	.align		4
        /*005c*/ 	.byte	0x04, 0x0a
        /*005e*/ 	.short	(.L_47 - .L_46)
	.align		4
.L_46:
        /*0060*/ 	.word	index@(.nv.constant0._Z13logistic_funcPfS_S_)
        /*0064*/ 	.short	0x0380
        /*0066*/ 	.short	0x0018


	//----- nvinfo : EIATTR_SW_WAR
	.align		4
.L_47:
        /*0068*/ 	.byte	0x04, 0x36
        /*006a*/ 	.short	(.L_49 - .L_48)
.L_48:
        /*006c*/ 	.word	0x00000008
.L_49:


//--------------------- .nv.callgraph             --------------------------
	.section	.nv.callgraph,"",@"SHT_CUDA_CALLGRAPH"
	.align	4
	.sectionentsize	8
	.align		4
        /*0000*/ 	.word	0x00000000
	.align		4
        /*0004*/ 	.word	0xffffffff
	.align		4
        /*0008*/ 	.word	0x00000000
	.align		4
        /*000c*/ 	.word	0xfffffffe
	.align		4
        /*0010*/ 	.word	0x00000000
	.align		4
        /*0014*/ 	.word	0xfffffffd
	.align		4
        /*0018*/ 	.word	0x00000000
	.align		4
        /*001c*/ 	.word	0xfffffffc


//--------------------- .nv.constant3             --------------------------
	.section	.nv.constant3,"a",@progbits
	.align	4
.nv.constant3:
	.type		features,@object
	.size		features,(num_rows - features)
features:
        /*0000*/ 	.byte	0x1a, 0x00, 0x00, 0x00
	.type		num_rows,@object
	.size		num_rows,(.L_1 - num_rows)
num_rows:
        /*0004*/ 	.byte	0x00, 0x42, 0x00, 0x00
.L_1:


//--------------------- .text._Z12log_gradientPfS_S_S_Pi --------------------------
	.section	.text._Z12log_gradientPfS_S_S_Pi,"ax",@progbits
	.align	128
        .global         _Z12log_gradientPfS_S_S_Pi
        .type           _Z12log_gradientPfS_S_S_Pi,@function
        .size           _Z12log_gradientPfS_S_S_Pi,(.L_x_20 - _Z12log_gradientPfS_S_S_Pi)
        .other          _Z12log_gradientPfS_S_S_Pi,@"STO_CUDA_ENTRY STV_DEFAULT"
_Z12log_gradientPfS_S_S_Pi:
.text._Z12log_gradientPfS_S_S_Pi:
[----:B------:R-:W-:Y:S01]  /*0000*/  LDC R1, c[0x0][0x37c] ;  /* 0x0000df00ff017b82 */ /* 0x000fe20000000800 */
[----:B------:R-:W0:Y:S01]  /*0010*/  S2R R3, SR_TID.X ;  /* 0x0000000000037919 */ /* 0x000e220000002100 */
[----:B------:R-:W1:Y:S06]  /*0020*/  LDCU UR8, c[0x3][0x4] ;  /* 0x00c00080ff0877ac */ /* 0x000e6c0008000800 */
[----:B------:R-:W0:Y:S01]  /*0030*/  S2UR UR4, SR_CTAID.X ;  /* 0x00000000000479c3 */ /* 0x000e220000002500 */
[----:B------:R-:W-:Y:S01]  /*0040*/  HFMA2 R6, -RZ, RZ, 0, 0 ;  /* 0x00000000ff067431 */ /* 0x000fe200000001ff */
[----:B------:R-:W2:Y:S06]  /*0050*/  LDCU.64 UR12, c[0x0][0x358] ;  /* 0x00006b00ff0c77ac */ /* 0x000eac0008000a00 */
[----:B------:R-:W0:Y:S01]  /*0060*/  LDC R0, c[0x0][0x360] ;  /* 0x0000d800ff007b82 */ /* 0x000e220000000800 */
[----:B-1----:R-:W-:Y:S01]  /*0070*/  UISETP.GE.AND UP0, UPT, UR8, 0x1, UPT ;  /* 0x000000010800788c */ /* 0x002fe2000bf06270 */
[----:B0-----:R-:W-:-:S08]  /*0080*/  IMAD R0, R0, UR4, R3 ;  /* 0x0000000400007c24 */ /* 0x001fd0000f8e0203 */
[----:B--2---:R-:W-:Y:S05]  /*0090*/  BRA.U !UP0, `(.L_x_0) ;  /* 0x0000000908a87547 */ /* 0x004fea000b800000 */
[----:B------:R-:W-:Y:S01]  /*00a0*/  UISETP.GE.U32.AND UP1, UPT, UR8, 0x8, UPT ;  /* 0x000000080800788c */ /* 0x000fe2000bf26070 */
[----:B------:R-:W-:Y:S01]  /*00b0*/  MOV R6, RZ ;  /* 0x000000ff00067202 */ /* 0x000fe20000000f00 */
[----:B------:R-:W-:Y:S01]  /*00c0*/  ULOP3.LUT UR9, UR8, 0x7, URZ, 0xc0, !UPT ;  /* 0x0000000708097892 */ /* 0x000fe2000f8ec0ff */
[----:B------:R-:W-:-:S03]  /*00d0*/  MOV R13, RZ ;  /* 0x000000ff000d7202 */ /* 0x000fc60000000f00 */
[----:B------:R-:W-:-:S03]  /*00e0*/  UISETP.NE.AND UP0, UPT, UR9, URZ, UPT ;  /* 0x000000ff0900728c */ /* 0x000fc6000bf05270 */
[----:B------:R-:W-:Y:S08]  /*00f0*/  BRA.U !UP1, `(.L_x_1) ;  /* 0x0000000509447547 */ /* 0x000ff0000b800000 */
[----:B------:R-:W0:Y:S01]  /*0100*/  LDCU.64 UR6, c[0x0][0x380] ;  /* 0x00007000ff0677ac */ /* 0x000e220008000a00 */
[----:B------:R-:W-:Y:S02]  /*0110*/  MOV R6, RZ ;  /* 0x000000ff00067202 */ /* 0x000fe40000000f00 */
[----:B------:R-:W-:Y:S01]  /*0120*/  MOV R12, R0 ;  /* 0x00000000000c7202 */ /* 0x000fe20000000f00 */
[----:B------:R-:W1:Y:S01]  /*0130*/  LDCU.64 UR4, c[0x0][0x3a0] ;  /* 0x00007400ff0477ac */ /* 0x000e620008000a00 */
[----:B------:R-:W-:-:S04]  /*0140*/  ULOP3.LUT UR10, UR8, 0x7ffffff8, URZ, 0xc0, !UPT ;  /* 0x7ffffff8080a7892 */ /* 0x000fc8000f8ec0ff */
[----:B------:R-:W-:Y:S02]  /*0150*/  UIADD3 UR11, UPT, UPT, -UR10, URZ, URZ ;  /* 0x000000ff0a0b7290 */ /* 0x000fe4000fffe1ff */
[----:B------:R-:W-:Y:S01]  /*0160*/  MOV R13, UR10 ;  /* 0x0000000a000d7c02 */ /* 0x000fe20008000f00 */
[----:B0-----:R-:W-:Y:S02]  /*0170*/  UIADD3 UR6, UP1, UPT, UR6, 0x10, URZ ;  /* 0x0000001006067890 */ /* 0x001fe4000ff3e0ff */
[----:B-1----:R-:W-:Y:S02]  /*0180*/  UIADD3 UR4, UP2, UPT, UR4, 0x10, URZ ;  /* 0x0000001004047890 */ /* 0x002fe4000ff5e0ff */
[----:B------:R-:W-:Y:S02]  /*0190*/  UIADD3.X UR7, UPT, UPT, URZ, UR7, URZ, UP1, !UPT ;  /* 0x00000007ff077290 */ /* 0x000fe40008ffe4ff */
[----:B------:R-:W-:Y:S01]  /*01a0*/  MOV R2, UR6 ;  /* 0x0000000600027c02 */ /* 0x000fe20008000f00 */
[----:B------:R-:W-:Y:S01]  /*01b0*/  UIADD3.X UR5, UPT, UPT, URZ, UR5, URZ, UP2, !UPT ;  /* 0x00000005ff057290 */ /* 0x000fe200097fe4ff */
[----:B------:R-:W-:-:S02]  /*01c0*/  MOV R4, UR4 ;  /* 0x0000000400047c02 */ /* 0x000fc40008000f00 */
[----:B------:R-:W-:-:S03]  /*01d0*/  MOV R3, UR7 ;  /* 0x0000000700037c02 */ /* 0x000fc60008000f00 */
[----:B------:R-:W-:-:S07]  /*01e0*/  MOV R5, UR5 ;  /* 0x0000000500057c02 */ /* 0x000fce0008000f00 */
.L_x_2:
[----:B------:R-:W0:Y:S01]  /*01f0*/  LDC.64 R22, c[0x0][0x398] ;  /* 0x0000e600ff167b82 */ /* 0x000e220000000a00 */
[----:B------:R-:W2:Y:S04]  /*0200*/  LDG.E R15, desc[UR12][R4.64+-0x10] ;  /* 0xfffff00c040f7981 */ /* 0x000ea8000c1e1900 */
[----:B------:R-:W3:Y:S03]  /*0210*/  LDG.E R20, desc[UR12][R4.64+-0xc] ;  /* 0xfffff40c04147981 */ /* 0x000ee6000c1e1900 */
[----:B------:R-:W1:Y:S01]  /*0220*/  LDC R17, c[0x3][RZ] ;  /* 0x00c00000ff117b82 */ /* 0x000e620000000800 */
[----:B------:R-:W4:Y:S04]  /*0230*/  LDG.E R14, desc[UR12][R2.64+-0x10] ;  /* 0xfffff00c020e7981 */ /* 0x000f28000c1e1900 */
[----:B------:R-:W5:Y:S04]  /*0240*/  LDG.E R7, desc[UR12][R2.64+-0xc] ;  /* 0xfffff40c02077981 */ /* 0x000f68000c1e1900 */
[----:B------:R-:W5:Y:S04]  /*0250*/  LDG.E R18, desc[UR12][R4.64+-0x8] ;  /* 0xfffff80c04127981 */ /* 0x000f68000c1e1900 */
[----:B------:R-:W5:Y:S01]  /*0260*/  LDG.E R21, desc[UR12][R2.64+-0x8] ;  /* 0xfffff80c02157981 */ /* 0x000f62000c1e1900 */
[----:B0-----:R-:W-:-:S03]  /*0270*/  IMAD.WIDE R22, R12, 0x4, R22 ;  /* 0x000000040c167825 */ /* 0x001fc600078e0216 */
[----:B------:R-:W5:Y:S04]  /*0280*/  LDG.E R29, desc[UR12][R2.64+0x8] ;  /* 0x0000080c021d7981 */ /* 0x000f68000c1e1900 */
[----:B------:R0:W5:Y:S01]  /*0290*/  LDG.E R16, desc[UR12][R22.64] ;  /* 0x0000000c16107981 */ /* 0x000162000c1e1900 */
[----:B-1----:R-:W-:-:S05]  /*02a0*/  IMAD.WIDE R24, R17, 0x4, R22 ;  /* 0x0000000411187825 */ /* 0x002fca00078e0216 */
[----:B------:R5:W5:Y:S01]  /*02b0*/  LDG.E R11, desc[UR12][R24.64] ;  /* 0x0000000c180b7981 */ /* 0x000b62000c1e1900 */
[----:B------:R-:W-:-:S05]  /*02c0*/  IMAD.WIDE R8, R17, 0x4, R24 ;  /* 0x0000000411087825 */ /* 0x000fca00078e0218 */
[----:B------:R1:W5:Y:S01]  /*02d0*/  LDG.E R10, desc[UR12][R8.64] ;  /* 0x0000000c080a7981 */ /* 0x000362000c1e1900 */
[----:B0-----:R-:W-:Y:S01]  /*02e0*/  IMAD.WIDE R22, R17, 0x4, R8 ;  /* 0x0000000411167825 */ /* 0x001fe200078e0208 */
[----:B--2---:R-:W-:Y:S02]  /*02f0*/  I2FP.F32.S32 R15, R15 ;  /* 0x0000000f000f7245 */ /* 0x004fe40000201400 */
[----:B---3--:R-:W-:-:S03]  /*0300*/  I2FP.F32.S32 R20, R20 ;  /* 0x0000001400147245 */ /* 0x008fc60000201400 */
[----:B----4-:R-:W-:Y:S02]  /*0310*/  FADD R19, R14, -R15 ;  /* 0x8000000f0e137221 */ /* 0x010fe40000000000 */
[----:B------:R-:W2:Y:S01]  /*0320*/  LDG.E R15, desc[UR12][R4.64+-0x4] ;  /* 0xfffffc0c040f7981 */ /* 0x000ea2000c1e1900 */
[----:B-----5:R-:W-:-:S03]  /*0330*/  FADD R25, R7, -R20 ;  /* 0x8000001407197221 */ /* 0x020fc60000000000 */
[----:B------:R-:W3:Y:S01]  /*0340*/  LDG.E R14, desc[UR12][R4.64] ;  /* 0x0000000c040e7981 */ /* 0x000ee2000c1e1900 */
[----:B------:R-:W-:-:S03]  /*0350*/  I2FP.F32.S32 R24, R18 ;  /* 0x0000001200187245 */ /* 0x000fc60000201400 */
[----:B------:R-:W4:Y:S01]  /*0360*/  LDG.E R20, desc[UR12][R4.64+0x4] ;  /* 0x0000040c04147981 */ /* 0x000f22000c1e1900 */
[----:B------:R-:W-:Y:S01]  /*0370*/  FFMA R26, R19, R16, R6 ;  /* 0x00000010131a7223 */ /* 0x000fe20000000006 */
[----:B------:R-:W-:Y:S02]  /*0380*/  IMAD.WIDE R6, R17, 0x4, R22 ;  /* 0x0000000411067825 */ /* 0x000fe400078e0216 */
[----:B------:R-:W5:Y:S02]  /*0390*/  LDG.E R16, desc[UR12][R2.64+-0x4] ;  /* 0xfffffc0c02107981 */ /* 0x000f64000c1e1900 */
[----:B------:R-:W-:Y:S02]  /*03a0*/  FADD R28, R21, -R24 ;  /* 0x80000018151c7221 */ /* 0x000fe40000000000 */
[----:B------:R0:W5:Y:S01]  /*03b0*/  LDG.E R18, desc[UR12][R22.64] ;  /* 0x0000000c16127981 */ /* 0x000162000c1e1900 */
[----:B-1----:R-:W-:-:S04]  /*03c0*/  IMAD.WIDE R8, R17, 0x4, R6 ;  /* 0x0000000411087825 */ /* 0x002fc800078e0206 */
[----:B------:R-:W-:Y:S01]  /*03d0*/  FFMA R11, R25, R11, R26 ;  /* 0x0000000b190b7223 */ /* 0x000fe2000000001a */
[----:B------:R-:W5:Y:S04]  /*03e0*/  LDG.E R19, desc[UR12][R2.64] ;  /* 0x0000000c02137981 */ /* 0x000f68000c1e1900 */
[----:B------:R-:W5:Y:S01]  /*03f0*/  LDG.E R25, desc[UR12][R4.64+0x8] ;  /* 0x0000080c04197981 */ /* 0x000f62000c1e1900 */
[----:B0-----:R-:W-:Y:S01]  /*0400*/  FFMA R23, R28, R10, R11 ;  /* 0x0000000a1c177223 */ /* 0x001fe2000000000b */
[C---:B------:R-:W-:Y:S02]  /*0410*/  IMAD.WIDE R10, R17.reuse, 0x4, R8 ;  /* 0x00000004110a7825 */ /* 0x040fe400078e0208 */
[----:B------:R0:W5:Y:S04]  /*0420*/  LDG.E R21, desc[UR12][R6.64] ;  /* 0x0000000c06157981 */ /* 0x000168000c1e1900 */
[----:B------:R-:W5:Y:S04]  /*0430*/  LDG.E R26, desc[UR12][R2.64+0x4] ;  /* 0x0000040c021a7981 */ /* 0x000f68000c1e1900 */
[----:B------:R-:W5:Y:S01]  /*0440*/  LDG.E R24, desc[UR12][R4.64+0xc] ;  /* 0x00000c0c04187981 */ /* 0x000f62000c1e1900 */
[----:B0-----:R-:W-:-:S03]  /*0450*/  IMAD.WIDE R6, R17, 0x4, R10 ;  /* 0x0000000411067825 */ /* 0x001fc600078e020a */
[----:B------:R-:W5:Y:S04]  /*0460*/  LDG.E R22, desc[UR12][R8.64] ;  /* 0x0000000c08167981 */ /* 0x000f68000c1e1900 */
[----:B------:R0:W5:Y:S04]  /*0470*/  LDG.E R28, desc[UR12][R2.64+0xc] ;  /* 0x00000c0c021c7981 */ /* 0x000168000c1e1900 */
[----:B------:R-:W5:Y:S04]  /*0480*/  LDG.E R27, desc[UR12][R10.64] ;  /* 0x0000000c0a1b7981 */ /* 0x000f68000c1e1900 */
[----:B------:R-:W5:Y:S01]  /*0490*/  LDG.E R6, desc[UR12][R6.64] ;  /* 0x0000000c06067981 */ /* 0x000f62000c1e1900 */
[----:B------:R-:W-:-:S04]  /*04a0*/  UIADD3 UR11, UPT, UPT, UR11, 0x8, URZ ;  /* 0x000000080b0b7890 */ /* 0x000fc8000fffe0ff */
[----:B------:R-:W-:Y:S01]  /*04b0*/  UISETP.NE.AND UP1, UPT, UR11, URZ, UPT ;  /* 0x000000ff0b00728c */ /* 0x000fe2000bf25270 */
[----:B0-----:R-:W-:Y:S02]  /*04c0*/  IADD3 R2, P0, PT, R2, 0x20, RZ ;  /* 0x0000002002027810 */ /* 0x001fe40007f1e0ff */
[----:B------:R-:W-:Y:S02]  /*04d0*/  IADD3 R4, P1, PT, R4, 0x20, RZ ;  /* 0x0000002004047810 */ /* 0x000fe40007f3e0ff */
[----:B------:R-:W-:Y:S02]  /*04e0*/  IADD3.X R3, PT, PT, RZ, R3, RZ, P0, !PT ;  /* 0x00000003ff037210 */ /* 0x000fe400007fe4ff */
[----:B------:R-:W-:Y:S02]  /*04f0*/  IADD3.X R5, PT, PT, RZ, R5, RZ, P1, !PT ;  /* 0x00000005ff057210 */ /* 0x000fe40000ffe4ff */
[----:B------:R-:W-:Y:S02]  /*0500*/  LEA R12, R17, R12, 0x3 ;  /* 0x0000000c110c7211 */ /* 0x000fe400078e18ff */
[----:B--2---:R-:W-:-:S02]  /*0510*/  I2FP.F32.S32 R15, R15 ;  /* 0x0000000f000f7245 */ /* 0x004fc40000201400 */
[----:B---3--:R-:W-:Y:S02]  /*0520*/  I2FP.F32.S32 R14, R14 ;  /* 0x0000000e000e7245 */ /* 0x008fe40000201400 */
[----:B----4-:R-:W-:Y:S01]  /*0530*/  I2FP.F32.S32 R9, R20 ;  /* 0x0000001400097245 */ /* 0x010fe20000201400 */
[----:B-----5:R-:W-:-:S04]  /*0540*/  FADD R16, R16, -R15 ;  /* 0x8000000f10107221 */ /* 0x020fc80000000000 */
[----:B------:R-:W-:Y:S01]  /*0550*/  FFMA R16, R16, R18, R23 ;  /* 0x0000001210107223 */ /* 0x000fe20000000017 */
[----:B------:R-:W-:Y:S01]  /*0560*/  FADD R19, R19, -R14 ;  /* 0x8000000e13137221 */ /* 0x000fe20000000000 */
[----:B------:R-:W-:-:S03]  /*0570*/  I2FP.F32.S32 R8, R25 ;  /* 0x0000001900087245 */ /* 0x000fc60000201400 */
[----:B------:R-:W-:Y:S01]  /*0580*/  FFMA R19, R19, R21, R16 ;  /* 0x0000001513137223 */ /* 0x000fe20000000010 */
[----:B------:R-:W-:Y:S01]  /*0590*/  FADD R26, R26, -R9 ;  /* 0x800000091a1a7221 */ /* 0x000fe20000000000 */
[----:B------:R-:W-:Y:S01]  /*05a0*/  FADD R29, R29, -R8 ;  /* 0x800000081d1d7221 */ /* 0x000fe20000000000 */
[----:B------:R-:W-:Y:S02]  /*05b0*/  I2FP.F32.S32 R9, R24 ;  /* 0x0000001800097245 */ /* 0x000fe40000201400 */
[----:B------:R-:W-:-:S03]  /*05c0*/  FFMA R22, R26, R22, R19 ;  /* 0x000000161a167223 */ /* 0x000fc60000000013 */
[----:B------:R-:W-:Y:S01]  /*05d0*/  FADD R28, R28, -R9 ;  /* 0x800000091c1c7221 */ /* 0x000fe20000000000 */
[----:B------:R-:W-:-:S04]  /*05e0*/  FFMA R27, R29, R27, R22 ;  /* 0x0000001b1d1b7223 */ /* 0x000fc80000000016 */
[----:B------:R-:W-:Y:S01]  /*05f0*/  FFMA R6, R28, R6, R27 ;  /* 0x000000061c067223 */ /* 0x000fe2000000001b */
[----:B------:R-:W-:Y:S06]  /*0600*/  BRA.U UP1, `(.L_x_2) ;  /* 0xfffffff901f87547 */ /* 0x000fec000b83ffff */
.L_x_1:
[----:B------:R-:W-:Y:S05]  /*0610*/  BRA.U !UP0, `(.L_x_0) ;  /* 0x0000000508487547 */ /* 0x000fea000b800000 */
[----:B------:R-:W-:Y:S02]  /*0620*/  UISETP.GE.U32.AND UP0, UPT, UR9, 0x4, UPT ;  /* 0x000000040900788c */ /* 0x000fe4000bf06070 */
[----:B------:R-:W-:-:S04]  /*0630*/  ULOP3.LUT UR5, UR8, 0x3, URZ, 0xc0, !UPT ;  /* 0x0000000308057892 */ /* 0x000fc8000f8ec0ff */
[----:B------:R-:W-:-:S03]  /*0640*/  UISETP.NE.AND UP1, UPT, UR5, URZ, UPT ;  /* 0x000000ff0500728c */ /* 0x000fc6000bf25270 */
[----:B------:R-:W-:Y:S08]  /*0650*/  BRA.U !UP0, `(.L_x_3) ;  /* 0x0000000108907547 */ /* 0x000ff0000b800000 */
[----:B------:R-:W0:Y:S08]  /*0660*/  LDC R7, c[0x3][RZ] ;  /* 0x00c00000ff077b82 */ /* 0x000e300000000800 */
[----:B------:R-:W1:Y:S08]  /*0670*/  LDC.64 R8, c[0x0][0x3a0] ;  /* 0x0000e800ff087b82 */ /* 0x000e700000000a00 */
[----:B------:R-:W2:Y:S08]  /*0680*/  LDC.64 R22, c[0x0][0x398] ;  /* 0x0000e600ff167b82 */ /* 0x000eb00000000a00 */
[----:B------:R-:W3:Y:S01]  /*0690*/  LDC.64 R4, c[0x0][0x380] ;  /* 0x0000e000ff047b82 */ /* 0x000ee20000000a00 */
[----:B0-----:R-:W-:-:S02]  /*06a0*/  IMAD R3, R13, R7, R0 ;  /* 0x000000070d037224 */ /* 0x001fc400078e0200 */
[----:B-1----:R-:W-:-:S05]  /*06b0*/  IMAD.WIDE.U32 R8, R13, 0x4, R8 ;  /* 0x000000040d087825 */ /* 0x002fca00078e0008 */
[----:B------:R-:W4:Y:S01]  /*06c0*/  LDG.E R12, desc[UR12][R8.64] ;  /* 0x0000000c080c7981 */ /* 0x000f22000c1e1900 */
[----:B--2---:R-:W-:-:S03]  /*06d0*/  IMAD.WIDE R22, R3, 0x4, R22 ;  /* 0x0000000403167825 */ /* 0x004fc600078e0216 */
[----:B------:R-:W2:Y:S04]  /*06e0*/  LDG.E R20, desc[UR12][R8.64+0x4] ;  /* 0x0000040c08147981 */ /* 0x000ea8000c1e1900 */
[----:B------:R-:W5:Y:S01]  /*06f0*/  LDG.E R16, desc[UR12][R8.64+0x8] ;  /* 0x0000080c08107981 */ /* 0x000f62000c1e1900 */
[----:B---3--:R-:W-:-:S03]  /*0700*/  IMAD.WIDE.U32 R4, R13, 0x4, R4 ;  /* 0x000000040d047825 */ /* 0x008fc600078e0004 */
[----:B------:R-:W3:Y:S01]  /*0710*/  LDG.E R17, desc[UR12][R8.64+0xc] ;  /* 0x00000c0c08117981 */ /* 0x000ee2000c1e1900 */
[----:B------:R-:W-:-:S03]  /*0720*/  IMAD.WIDE R10, R7, 0x4, R22 ;  /* 0x00000004070a7825 */ /* 0x000fc600078e0216 */
[----:B------:R-:W3:Y:S04]  /*0730*/  LDG.E R21, desc[UR12][R4.64] ;  /* 0x0000000c04157981 */ /* 0x000ee8000c1e1900 */
[----:B------:R-:W3:Y:S01]  /*0740*/  LDG.E R22, desc[UR12][R22.64] ;  /* 0x0000000c16167981 */ /* 0x000ee2000c1e1900 */
[----:B------:R-:W-:-:S03]  /*0750*/  IMAD.WIDE R2, R7, 0x4, R10 ;  /* 0x0000000407027825 */ /* 0x000fc600078e020a */
[----:B------:R-:W3:Y:S04]  /*0760*/  LDG.E R19, desc[UR12][R4.64+0x4] ;  /* 0x0000040c04137981 */ /* 0x000ee8000c1e1900 */
[----:B------:R-:W3:Y:S01]  /*0770*/  LDG.E R10, desc[UR12][R10.64] ;  /* 0x0000000c0a0a7981 */ /* 0x000ee2000c1e1900 */
[----:B------:R-:W-:-:S03]  /*0780*/  IMAD.WIDE R14, R7, 0x4, R2 ;  /* 0x00000004070e7825 */ /* 0x000fc600078e0202 */
[----:B------:R-:W3:Y:S04]  /*0790*/  LDG.E R18, desc[UR12][R4.64+0x8] ;  /* 0x0000080c04127981 */ /* 0x000ee8000c1e1900 */
[----:B------:R-:W3:Y:S04]  /*07a0*/  LDG.E R24, desc[UR12][R4.64+0xc] ;  /* 0x00000c0c04187981 */ /* 0x000ee8000c1e1900 */
[----:B------:R-:W3:Y:S04]  /*07b0*/  LDG.E R2, desc[UR12][R2.64] ;  /* 0x0000000c02027981 */ /* 0x000ee8000c1e1900 */
[----:B------:R-:W3:Y:S01]  /*07c0*/  LDG.E R14, desc[UR12][R14.64] ;  /* 0x0000000c0e0e7981 */ /* 0x000ee2000c1e1900 */
[----:B------:R-:W-:-:S02]  /*07d0*/  IADD3 R13, PT, PT, R13, 0x4, RZ ;  /* 0x000000040d0d7810 */ /* 0x000fc40007ffe0ff */
[----:B----4-:R-:W-:Y:S02]  /*07e0*/  I2FP.F32.S32 R12, R12 ;  /* 0x0000000c000c7245 */ /* 0x010fe40000201400 */
[----:B--2---:R-:W-:Y:S02]  /*07f0*/  I2FP.F32.S32 R20, R20 ;  /* 0x0000001400147245 */ /* 0x004fe40000201400 */
[----:B-----5:R-:W-:Y:S01]  /*0800*/  I2FP.F32.S32 R7, R16 ;  /* 0x0000001000077245 */ /* 0x020fe20000201400 */
[----:B---3--:R-:W-:Y:S01]  /*0810*/  FADD R21, R21, -R12 ;  /* 0x8000000c15157221 */ /* 0x008fe20000000000 */
[----:B------:R-:W-:-:S03]  /*0820*/  I2FP.F32.S32 R17, R17 ;  /* 0x0000001100117245 */ /* 0x000fc60000201400 */
[----:B------:R-:W-:Y:S01]  /*0830*/  FFMA R21, R21, R22, R6 ;  /* 0x0000001615157223 */ /* 0x000fe20000000006 */
[----:B------:R-:W-:-:S04]  /*0840*/  FADD R20, R19, -R20 ;  /* 0x8000001413147221 */ /* 0x000fc80000000000 */
[----:B------:R-:W-:Y:S01]  /*0850*/  FFMA R10, R20, R10, R21 ;  /* 0x0000000a140a7223 */ /* 0x000fe20000000015 */
[----:B------:R-:W-:Y:S01]  /*0860*/  FADD R7, R18, -R7 ;  /* 0x8000000712077221 */ /* 0x000fe20000000000 */
[----:B------:R-:W-:-:S03]  /*0870*/  FADD R17, R24, -R17 ;  /* 0x8000001118117221 */ /* 0x000fc60000000000 */
[----:B------:R-:W-:-:S04]  /*0880*/  FFMA R2, R7, R2, R10 ;  /* 0x0000000207027223 */ /* 0x000fc8000000000a */
[----:B------:R-:W-:-:S07]  /*0890*/  FFMA R6, R17, R14, R2 ;  /* 0x0000000e11067223 */ /* 0x000fce0000000002 */
.L_x_3:
[----:B------:R-:W-:Y:S05]  /*08a0*/  BRA.U !UP1, `(.L_x_0) ;  /* 0x0000000109a47547 */ /* 0x000fea000b800000 */
[----:B------:R-:W-:Y:S02]  /*08b0*/  UISETP.NE.AND UP0, UPT, UR5, 0x1, UPT ;  /* 0x000000010500788c */ /* 0x000fe4000bf05270 */
[----:B------:R-:W-:-:S04]  /*08c0*/  ULOP3.LUT UR4, UR8, 0x1, URZ, 0xc0, !UPT ;  /* 0x0000000108047892 */ /* 0x000fc8000f8ec0ff */
[----:B------:R-:W-:-:S03]  /*08d0*/  UISETP.NE.U32.AND UP1, UPT, UR4, 0x1, UPT ;  /* 0x000000010400788c */ /* 0x000fc6000bf25070 */
[----:B------:R-:W-:Y:S08]  /*08e0*/  BRA.U !UP0, `(.L_x_4) ;  /* 0x0000000108587547 */ /* 0x000ff0000b800000 */
[----:B------:R-:W0:Y:S08]  /*08f0*/  LDC.64 R4, c[0x0][0x3a0] ;  /* 0x0000e800ff047b82 */ /* 0x000e300000000a00 */
[----:B------:R-:W1:Y:S08]  /*0900*/  LDC R11, c[0x3][RZ] ;  /* 0x00c00000ff0b7b82 */ /* 0x000e700000000800 */
[----:B------:R-:W2:Y:S08]  /*0910*/  LDC.64 R2, c[0x0][0x380] ;  /* 0x0000e000ff027b82 */ /* 0x000eb00000000a00 */
[----:B------:R-:W3:Y:S01]  /*0920*/  LDC.64 R8, c[0x0][0x398] ;  /* 0x0000e600ff087b82 */ /* 0x000ee20000000a00 */
[----:B0-----:R-:W-:-:S05]  /*0930*/  IMAD.WIDE.U32 R4, R13, 0x4, R4 ;  /* 0x000000040d047825 */ /* 0x001fca00078e0004 */
[----:B------:R-:W4:Y:S01]  /*0940*/  LDG.E R12, desc[UR12][R4.64] ;  /* 0x0000000c040c7981 */ /* 0x000f22000c1e1900 */
[----:B-1----:R-:W-:-:S03]  /*0950*/  IMAD R7, R13, R11, R0 ;  /* 0x0000000b0d077224 */ /* 0x002fc600078e0200 */
[----:B------:R-:W5:Y:S01]  /*0960*/  LDG.E R15, desc[UR12][R4.64+0x4] ;  /* 0x0000040c040f7981 */ /* 0x000f62000c1e1900 */
[----:B--2---:R-:W-:-:S05]  /*0970*/  IMAD.WIDE.U32 R2, R13, 0x4, R2 ;  /* 0x000000040d027825 */ /* 0x004fca00078e0002 */
[----:B------:R-:W2:Y:S01]  /*0980*/  LDG.E R14, desc[UR12][R2.64+0x4] ;  /* 0x0000040c020e7981 */ /* 0x000ea2000c1e1900 */
[----:B---3--:R-:W-:-:S03]  /*0990*/  IMAD.WIDE R8, R7, 0x4, R8 ;  /* 0x0000000407087825 */ /* 0x008fc600078e0208 */
[----:B------:R-:W3:Y:S01]  /*09a0*/  LDG.E R7, desc[UR12][R2.64] ;  /* 0x0000000c02077981 */ /* 0x000ee2000c1e1900 */
[----:B------:R-:W-:-:S03]  /*09b0*/  IMAD.WIDE R10, R11, 0x4, R8 ;  /* 0x000000040b0a7825 */ /* 0x000fc600078e0208 */
[----:B------:R-:W3:Y:S04]  /*09c0*/  LDG.E R8, desc[UR12][R8.64] ;  /* 0x0000000c08087981 */ /* 0x000ee8000c1e1900 */
[----:B------:R-:W3:Y:S01]  /*09d0*/  LDG.E R10, desc[UR12][R10.64] ;  /* 0x0000000c0a0a7981 */ /* 0x000ee2000c1e1900 */
[----:B------:R-:W-:Y:S02]  /*09e0*/  IADD3 R13, PT, PT, R13, 0x2, RZ ;  /* 0x000000020d0d7810 */ /* 0x000fe40007ffe0ff */
[----:B----4-:R-:W-:Y:S02]  /*09f0*/  I2FP.F32.S32 R12, R12 ;  /* 0x0000000c000c7245 */ /* 0x010fe40000201400 */
[----:B-----5:R-:W-:-:S05]  /*0a00*/  I2FP.F32.S32 R15, R15 ;  /* 0x0000000f000f7245 */ /* 0x020fca0000201400 */
[----:B--2---:R-:W-:Y:S01]  /*0a10*/  FADD R15, R14, -R15 ;  /* 0x8000000f0e0f7221 */ /* 0x004fe20000000000 */
[----:B---3--:R-:W-:-:S04]  /*0a20*/  FADD R7, R7, -R12 ;  /* 0x8000000c07077221 */ /* 0x008fc80000000000 */
[----:B------:R-:W-:-:S04]  /*0a30*/  FFMA R6, R7, R8, R6 ;  /* 0x0000000807067223 */ /* 0x000fc80000000006 */
[----:B------:R-:W-:-:S07]  /*0a40*/  FFMA R6, R15, R10, R6 ;  /* 0x0000000a0f067223 */ /* 0x000fce0000000006 */
.L_x_4:
[----:B------:R-:W-:Y:S05]  /*0a50*/  BRA.U UP1, `(.L_x_0) ;  /* 0x0000000101387547 */ /* 0x000fea000b800000 */
[----:B------:R-:W0:Y:S01]  /*0a60*/  LDC.64 R4, c[0x0][0x3a0] ;  /* 0x0000e800ff047b82 */ /* 0x000e220000000a00 */
[----:B------:R-:W1:Y:S07]  /*0a70*/  LDCU UR4, c[0x3][URZ] ;  /* 0x00c00000ff0477ac */ /* 0x000e6e0008000800 */
[----:B------:R-:W2:Y:S08]  /*0a80*/  LDC.64 R2, c[0x0][0x380] ;  /* 0x0000e000ff027b82 */ /* 0x000eb00000000a00 */
[----:B------:R-:W3:Y:S01]  /*0a90*/  LDC.64 R8, c[0x0][0x398] ;  /* 0x0000e600ff087b82 */ /* 0x000ee20000000a00 */
[----:B0-----:R-:W-:-:S06]  /*0aa0*/  IMAD.WIDE.U32 R4, R13, 0x4, R4 ;  /* 0x000000040d047825 */ /* 0x001fcc00078e0004 */
[----:B------:R-:W4:Y:S01]  /*0ab0*/  LDG.E R4, desc[UR12][R4.64] ;  /* 0x0000000c04047981 */ /* 0x000f22000c1e1900 */
[----:B--2---:R-:W-:-:S04]  /*0ac0*/  IMAD.WIDE.U32 R2, R13, 0x4, R2 ;  /* 0x000000040d027825 */ /* 0x004fc800078e0002 */
[----:B-1----:R-:W-:Y:S02]  /*0ad0*/  IMAD R13, R13, UR4, R0 ;  /* 0x000000040d0d7c24 */ /* 0x002fe4000f8e0200 */
[----:B------:R-:W2:Y:S02]  /*0ae0*/  LDG.E R2, desc[UR12][R2.64] ;  /* 0x0000000c02027981 */ /* 0x000ea4000c1e1900 */
[----:B---3--:R-:W-:-:S06]  /*0af0*/  IMAD.WIDE R8, R13, 0x4, R8 ;  /* 0x000000040d087825 */ /* 0x008fcc00078e0208 */
[----:B------:R-:W3:Y:S01]  /*0b00*/  LDG.E R8, desc[UR12][R8.64] ;  /* 0x0000000c08087981 */ /* 0x000ee2000c1e1900 */
[----:B----4-:R-:W-:-:S05]  /*0b10*/  I2FP.F32.S32 R7, R4 ;  /* 0x0000000400077245 */ /* 0x010fca0000201400 */
[----:B--2---:R-:W-:-:S04]  /*0b20*/  FADD R7, R2, -R7 ;  /* 0x8000000702077221 */ /* 0x004fc80000000000 */
[----:B---3--:R-:W-:-:S07]  /*0b30*/  FFMA R6, R7, R8, R6 ;  /* 0x0000000807067223 */ /* 0x008fce0000000006 */
.L_x_0:
[----:B------:R-:W0:Y:S02]  /*0b40*/  LDC.64 R2, c[0x0][0x388] ;  /* 0x0000e200ff027b82 */ /* 0x000e240000000a00 */
[----:B0-----:R-:W-:-:S05]  /*0b50*/  IMAD.WIDE R2, R0, 0x4, R2 ;  /* 0x0000000400027825 */ /* 0x001fca00078e0202 */
[----:B------:R-:W-:Y:S01]  /*0b60*/  STG.E desc[UR12][R2.64], R6 ;  /* 0x0000000602007986 */ /* 0x000fe2000c10190c */
[----:B------:R-:W-:Y:S05]  /*0b70*/  EXIT ;  /* 0x000000000000794d */ /* 0x000fea0003800000 */
.L_x_5:
[----:B------:R-:W-:-:S00]  /*0b80*/  BRA `(.L_x_5) ;  /* 0xfffffffc00fc7947 */ /* 0x000fc0000383ffff */
[----:B------:R-:W-:-:S00]  /*0b90*/  NOP ;  /* 0x0000000000007918 */ /* 0x000fc00000000000 */
        /* <DEDUP_REMOVED lines=14> */
.L_x_20:


//--------------------- .text._Z13logistic_funcPfS_S_ --------------------------
	.section	.text._Z13logistic_funcPfS_S_,"ax",@progbits
	.align	128
        .global         _Z13logistic_funcPfS_S_
        .type           _Z13logistic_funcPfS_S_,@function
        .size           _Z13logistic_funcPfS_S_,(.L_x_19 - _Z13logistic_funcPfS_S_)
        .other          _Z13logistic_funcPfS_S_,@"STO_CUDA_ENTRY STV_DEFAULT"
_Z13logistic_funcPfS_S_:
.text._Z13logistic_funcPfS_S_:
        /* <DEDUP_REMOVED lines=10> */
[----:B------:R-:W-:Y:S02]  /*00a0*/  UISETP.GE.U32.AND UP1, UPT, UR8, 0x10, UPT ;  /* 0x000000100800788c */ /* 0x000fe4000bf26070 */
[----:B------:R-:W-:Y:S01]  /*00b0*/  IMAD R7, R0, UR8, RZ ;  /* 0x0000000800077c24 */ /* 0x000fe2000f8e02ff */
[----:B------:R-:W-:Y:S01]  /*00c0*/  ULOP3.LUT UR9, UR8, 0xf, URZ, 0xc0, !UPT ;  /* 0x0000000f08097892 */ /* 0x000fe2000f8ec0ff */
[----:B------:R-:W-:Y:S02]  /*00d0*/  MOV R15, RZ ;  /* 0x000000ff000f7202 */ /* 0x000fe40000000f00 */
[----:B------:R-:W-:Y:S01]  /*00e0*/  MOV R8, RZ ;  /* 0x000000ff00087202 */ /* 0x000fe20000000f00 */
[----:B------:R-:W-:Y:S02]  /*00f0*/  UISETP.NE.AND UP0, UPT, UR9, URZ, UPT ;  /* 0x000000ff0900728c */ /* 0x000fe4000bf05270 */
[----:B------:R-:W-:Y:S09]  /*0100*/  BRA.U !UP1, `(.L_x_7) ;  /* 0x0000000509187547 */ /* 0x000ff2000b800000 */
[----:B------:R-:W0:Y:S01]  /*0110*/  LDCU.64 UR6, c[0x0][0x388] ;  /* 0x00007100ff0677ac */ /* 0x000e220008000a00 */
[----:B------:R-:W-:Y:S02]  /*0120*/  MOV R15, RZ ;  /* 0x000000ff000f7202 */ /* 0x000fe40000000f00 */
[----:B------:R-:W-:Y:S01]  /*0130*/  MOV R6, R7 ;  /* 0x0000000700067202 */ /* 0x000fe20000000f00 */
[----:B------:R-:W1:Y:S01]  /*0140*/  LDCU.64 UR4, c[0x0][0x390] ;  /* 0x00007200ff0477ac */ /* 0x000e620008000a00 */
[----:B------:R-:W-:-:S04]  /*0150*/  ULOP3.LUT UR10, UR8, 0x7ffffff0, URZ, 0xc0, !UPT ;  /* 0x7ffffff0080a7892 */ /* 0x000fc8000f8ec0ff */
[----:B------:R-:W-:Y:S02]  /*0160*/  UIADD3 UR11, UPT, UPT, -UR10, URZ, URZ ;  /* 0x000000ff0a0b7290 */ /* 0x000fe4000fffe1ff */
[----:B------:R-:W-:Y:S01]  /*0170*/  MOV R8, UR10 ;  /* 0x0000000a00087c02 */ /* 0x000fe20008000f00 */
[----:B0-----:R-:W-:-:S04]  /*0180*/  UIADD3 UR6, UP1, UPT, UR6, 0x20, URZ ;  /* 0x0000002006067890 */ /* 0x001fc8000ff3e0ff */
[----:B------:R-:W-:Y:S02]  /*0190*/  UIADD3.X UR7, UPT, UPT, URZ, UR7, URZ, UP1, !UPT ;  /* 0x00000007ff077290 */ /* 0x000fe40008ffe4ff */
[----:B-1----:R-:W-:Y:S01]  /*01a0*/  UIADD3 UR4, UP2, UPT, UR4, 0x20, URZ ;  /* 0x0000002004047890 */ /* 0x002fe2000ff5e0ff */
[----:B------:R-:W-:-:S03]  /*01b0*/  MOV R2, UR6 ;  /* 0x0000000600027c02 */ /* 0x000fc60008000f00 */
[----:B------:R-:W-:Y:S01]  /*01c0*/  MOV R3, UR7 ;  /* 0x0000000700037c02 */ /* 0x000fe20008000f00 */
[----:B------:R-:W-:-:S12]  /*01d0*/  UIADD3.X UR5, UPT, UPT, URZ, UR5, URZ, UP2, !UPT ;  /* 0x00000005ff057290 */ /* 0x000fd800097fe4ff */
.L_x_8:
[----:B------:R-:W-:Y:S01]  /*01e0*/  MOV R4, UR4 ;  /* 0x0000000400047c02 */ /* 0x000fe20008000f00 */
[----:B------:R-:W2:Y:S01]  /*01f0*/  LDG.E R16, desc[UR12][R2.64+-0x20] ;  /* 0xffffe00c02107981 */ /* 0x000ea2000c1e1900 */
[----:B------:R-:W-:-:S03]  /*0200*/  MOV R5, UR5 ;  /* 0x0000000500057c02 */ /* 0x000fc60008000f00 */
[----:B------:R-:W3:Y:S01]  /*0210*/  LDG.E R18, desc[UR12][R2.64+-0x1c] ;  /* 0xffffe40c02127981 */ /* 0x000ee2000c1e1900 */
[----:B------:R-:W-:-:S03]  /*0220*/  IMAD.WIDE R4, R6, 0x4, R4 ;  /* 0x0000000406047825 */ /* 0x000fc600078e0204 */
[----:B------:R-:W4:Y:S04]  /*0230*/  LDG.E R19, desc[UR12][R2.64+-0x18] ;  /* 0xffffe80c02137981 */ /* 0x000f28000c1e1900 */
[----:B------:R-:W2:Y:S04]  /*0240*/  LDG.E R17, desc[UR12][R4.64+-0x20] ;  /* 0xffffe00c04117981 */ /* 0x000ea8000c1e1900 */
[----:B------:R-:W3:Y:S04]  /*0250*/  LDG.E R25, desc[UR12][R4.64+-0x1c] ;  /* 0xffffe40c04197981 */ /* 0x000ee8000c1e1900 */
[----:B------:R-:W4:Y:S04]  /*0260*/  LDG.E R20, desc[UR12][R4.64+-0x18] ;  /* 0xffffe80c04147981 */ /* 0x000f28000c1e1900 */
[----:B------:R-:W5:Y:S04]  /*0270*/  LDG.E R22, desc[UR12][R2.64+-0x14] ;  /* 0xffffec0c02167981 */ /* 0x000f68000c1e1900 */
        /* <DEDUP_REMOVED lines=8> */
[----:B------:R-:W5:Y:S01]  /*0300*/  LDG.E R14, desc[UR12][R4.64+-0x4] ;  /* 0xfffffc0c040e7981 */ /* 0x000f62000c1e1900 */
[----:B--2---:R-:W-:-:S03]  /*0310*/  FFMA R17, R16, R17, R15 ;  /* 0x0000001110117223 */ /* 0x004fc6000000000f */
[----:B------:R-:W2:Y:S04]  /*0320*/  LDG.E R15, desc[UR12][R2.64] ;  /* 0x0000000c020f7981 */ /* 0x000ea8000c1e1900 */
[----:B------:R-:W2:Y:S01]  /*0330*/  LDG.E R16, desc[UR12][R4.64] ;  /* 0x0000000c04107981 */ /* 0x000ea2000c1e1900 */
[----:B---3--:R-:W-:-:S03]  /*0340*/  FFMA R26, R18, R25, R17 ;  /* 0x00000019121a7223 */ /* 0x008fc60000000011 */
[----:B------:R-:W3:Y:S01]  /*0350*/  LDG.E R17, desc[UR12][R2.64+0x4] ;  /* 0x0000040c02117981 */ /* 0x000ee2000c1e1900 */
[----:B----4-:R-:W-:-:S03]  /*0360*/  FFMA R25, R19, R20, R26 ;  /* 0x0000001413197223 */ /* 0x010fc6000000001a */
[----:B------:R-:W3:Y:S04]  /*0370*/  LDG.E R18, desc[UR12][R4.64+0x4] ;  /* 0x0000040c04127981 */ /* 0x000ee8000c1e1900 */
[----:B------:R-:W4:Y:S01]  /*0380*/  LDG.E R19, desc[UR12][R2.64+0x8] ;  /* 0x0000080c02137981 */ /* 0x000f22000c1e1900 */
[----:B-----5:R-:W-:-:S03]  /*0390*/  FFMA R26, R22, R21, R25 ;  /* 0x00000015161a7223 */ /* 0x020fc60000000019 */
[----:B------:R-:W4:Y:S04]  /*03a0*/  LDG.E R20, desc[UR12][R4.64+0x8] ;  /* 0x0000080c04147981 */ /* 0x000f28000c1e1900 */
[----:B------:R-:W5:Y:S01]  /*03b0*/  LDG.E R21, desc[UR12][R2.64+0xc] ;  /* 0x00000c0c02157981 */ /* 0x000f62000c1e1900 */
[----:B------:R-:W-:-:S03]  /*03c0*/  FFMA R26, R23, R24, R26 ;  /* 0x00000018171a7223 */ /* 0x000fc6000000001a */
[----:B------:R-:W5:Y:S04]  /*03d0*/  LDG.E R22, desc[UR12][R4.64+0xc] ;  /* 0x00000c0c04167981 */ /* 0x000f68000c1e1900 */
[----:B------:R-:W5:Y:S01]  /*03e0*/  LDG.E R23, desc[UR12][R2.64+0x10] ;  /* 0x0000100c02177981 */ /* 0x000f62000c1e1900 */
[----:B------:R-:W-:-:S03]  /*03f0*/  FFMA R26, R9, R10, R26 ;  /* 0x0000000a091a7223 */ /* 0x000fc6000000001a */
[----:B------:R-:W5:Y:S04]  /*0400*/  LDG.E R24, desc[UR12][R4.64+0x10] ;  /* 0x0000100c04187981 */ /* 0x000f68000c1e1900 */
[----:B------:R-:W5:Y:S01]  /*0410*/  LDG.E R9, desc[UR12][R2.64+0x14] ;  /* 0x0000140c02097981 */ /* 0x000f62000c1e1900 */
[----:B------:R-:W-:-:S03]  /*0420*/  FFMA R28, R11, R12, R26 ;  /* 0x0000000c0b1c7223 */ /* 0x000fc6000000001a */
[----:B------:R-:W5:Y:S04]  /*0430*/  LDG.E R10, desc[UR12][R4.64+0x14] ;  /* 0x0000140c040a7981 */ /* 0x000f68000c1e1900 */
[----:B------:R-:W5:Y:S04]  /*0440*/  LDG.E R12, desc[UR12][R2.64+0x18] ;  /* 0x0000180c020c7981 */ /* 0x000f68000c1e1900 */
[----:B------:R-:W5:Y:S04]  /*0450*/  LDG.E R11, desc[UR12][R4.64+0x18] ;  /* 0x0000180c040b7981 */ /* 0x000f68000c1e1900 */
[----:B------:R-:W5:Y:S04]  /*0460*/  LDG.E R26, desc[UR12][R4.64+0x1c] ;  /* 0x00001c0c041a7981 */ /* 0x000f68000c1e1900 */
[----:B------:R0:W5:Y:S01]  /*0470*/  LDG.E R25, desc[UR12][R2.64+0x1c] ;  /* 0x00001c0c02197981 */ /* 0x000162000c1e1900 */
[----:B------:R-:W-:Y:S01]  /*0480*/  FFMA R14, R13, R14, R28 ;  /* 0x0000000e0d0e7223 */ /* 0x000fe2000000001c */
[----:B------:R-:W-:-:S04]  /*0490*/  UIADD3 UR11, UPT, UPT, UR11, 0x10, URZ ;  /* 0x000000100b0b7890 */ /* 0x000fc8000fffe0ff */
[----:B------:R-:W-:Y:S01]  /*04a0*/  UISETP.NE.AND UP1, UPT, UR11, URZ, UPT ;  /* 0x000000ff0b00728c */ /* 0x000fe2000bf25270 */
[----:B0-----:R-:W-:Y:S02]  /*04b0*/  IADD3 R2, P0, PT, R2, 0x40, RZ ;  /* 0x0000004002027810 */ /* 0x001fe40007f1e0ff */
[----:B------:R-:W-:Y:S02]  /*04c0*/  IADD3 R6, PT, PT, R6, 0x10, RZ ;  /* 0x0000001006067810 */ /* 0x000fe40007ffe0ff */
[----:B------:R-:W-:Y:S01]  /*04d0*/  IADD3.X R3, PT, PT, RZ, R3, RZ, P0, !PT ;  /* 0x00000003ff037210 */ /* 0x000fe200007fe4ff */
[----:B--2---:R-:W-:-:S04]  /*04e0*/  FFMA R14, R15, R16, R14 ;  /* 0x000000100f0e7223 */ /* 0x004fc8000000000e */
[----:B---3--:R-:W-:-:S04]  /*04f0*/  FFMA R14, R17, R18, R14 ;  /* 0x00000012110e7223 */ /* 0x008fc8000000000e */
[----:B----4-:R-:W-:-:S04]  /*0500*/  FFMA R14, R19, R20, R14 ;  /* 0x00000014130e7223 */ /* 0x010fc8000000000e */
[----:B-----5:R-:W-:-:S04]  /*0510*/  FFMA R14, R21, R22, R14 ;  /* 0x00000016150e7223 */ /* 0x020fc8000000000e */
[----:B------:R-:W-:-:S04]  /*0520*/  FFMA R14, R23, R24, R14 ;  /* 0x00000018170e7223 */ /* 0x000fc8000000000e */
[----:B------:R-:W-:-:S04]  /*0530*/  FFMA R9, R9, R10, R14 ;  /* 0x0000000a09097223 */ /* 0x000fc8000000000e */
[----:B------:R-:W-:-:S04]  /*0540*/  FFMA R12, R12, R11, R9 ;  /* 0x0000000b0c0c7223 */ /* 0x000fc80000000009 */
[----:B------:R-:W-:Y:S01]  /*0550*/  FFMA R15, R25, R26, R12 ;  /* 0x0000001a190f7223 */ /* 0x000fe2000000000c */
[----:B------:R-:W-:Y:S06]  /*0560*/  BRA.U UP1, `(.L_x_8) ;  /* 0xfffffffd011c7547 */ /* 0x000fec000b83ffff */
.L_x_7:
[----:B------:R-:W-:Y:S05]  /*0570*/  BRA.U !UP0, `(.L_x_6) ;  /* 0x0000000508307547 */ /* 0x000fea000b800000 */
[----:B------:R-:W-:Y:S02]  /*0580*/  UISETP.GE.U32.AND UP0, UPT, UR9, 0x8, UPT ;  /* 0x000000080900788c */ /* 0x000fe4000bf06070 */
[----:B------:R-:W-:-:S04]  /*0590*/  ULOP3.LUT UR5, UR8, 0x7, URZ, 0xc0, !UPT ;  /* 0x0000000708057892 */ /* 0x000fc8000f8ec0ff */
[----:B------:R-:W-:-:S03]  /*05a0*/  UISETP.NE.AND UP1, UPT, UR5, URZ, UPT ;  /* 0x000000ff0500728c */ /* 0x000fc6000bf25270 */
[----:B------:R-:W-:Y:S08]  /*05b0*/  BRA.U !UP0, `(.L_x_9) ;  /* 0x0000000108787547 */ /* 0x000ff0000b800000 */
[----:B------:R-:W0:Y:S01]  /*05c0*/  LDC.64 R2, c[0x0][0x390] ;  /* 0x0000e400ff027b82 */ /* 0x000e220000000a00 */
[----:B------:R-:W-:-:S07]  /*05d0*/  IADD3 R9, PT, PT, R7, R8, RZ ;  /* 0x0000000807097210 */ /* 0x000fce0007ffe0ff */
[----:B------:R-:W1:Y:S01]  /*05e0*/  LDC.64 R4, c[0x0][0x388] ;  /* 0x0000e200ff047b82 */ /* 0x000e620000000a00 */
[----:B0-----:R-:W-:-:S05]  /*05f0*/  IMAD.WIDE R2, R9, 0x4, R2 ;  /* 0x0000000409027825 */ /* 0x001fca00078e0202 */
[----:B------:R-:W2:Y:S01]  /*0600*/  LDG.E R11, desc[UR12][R2.64] ;  /* 0x0000000c020b7981 */ /* 0x000ea2000c1e1900 */
[----:B-1----:R-:W-:-:S03]  /*0610*/  IMAD.WIDE.U32 R4, R8, 0x4, R4 ;  /* 0x0000000408047825 */ /* 0x002fc600078e0004 */
[----:B------:R-:W3:Y:S04]  /*0620*/  LDG.E R12, desc[UR12][R2.64+0x4] ;  /* 0x0000040c020c7981 */ /* 0x000ee8000c1e1900 */
[----:B------:R-:W2:Y:S04]  /*0630*/  LDG.E R10, desc[UR12][R4.64] ;  /* 0x0000000c040a7981 */ /* 0x000ea8000c1e1900 */
[----:B------:R-:W3:Y:S04]  /*0640*/  LDG.E R13, desc[UR12][R4.64+0x4] ;  /* 0x0000040c040d7981 */ /* 0x000ee8000c1e1900 */
[----:B------:R-:W4:Y:S04]  /*0650*/  LDG.E R14, desc[UR12][R2.64+0x8] ;  /* 0x0000080c020e7981 */ /* 0x000f28000c1e1900 */
        /* <DEDUP_REMOVED lines=11> */
[----:B------:R-:W-:Y:S01]  /*0710*/  IADD3 R8, PT, PT, R8, 0x8, RZ ;  /* 0x0000000808087810 */ /* 0x000fe20007ffe0ff */
[----:B--2---:R-:W-:-:S04]  /*0720*/  FFMA R10, R10, R11, R15 ;  /* 0x0000000b0a0a7223 */ /* 0x004fc8000000000f */
[----:B---3--:R-:W-:-:S04]  /*0730*/  FFMA R10, R13, R12, R10 ;  /* 0x0000000c0d0a7223 */ /* 0x008fc8000000000a */
[----:B----4-:R-:W-:-:S04]  /*0740*/  FFMA R10, R17, R14, R10 ;  /* 0x0000000e110a7223 */ /* 0x010fc8000000000a */
[----:B-----5:R-:W-:-:S04]  /*0750*/  FFMA R10, R19, R16, R10 ;  /* 0x00000010130a7223 */ /* 0x020fc8000000000a */
[----:B------:R-:W-:-:S04]  /*0760*/  FFMA R10, R21, R18, R10 ;  /* 0x00000012150a7223 */ /* 0x000fc8000000000a */
[----:B------:R-:W-:-:S04]  /*0770*/  FFMA R23, R23, R20, R10 ;  /* 0x0000001417177223 */ /* 0x000fc8000000000a */
[----:B------:R-:W-:-:S04]  /*0780*/  FFMA R6, R6, R9, R23 ;  /* 0x0000000906067223 */ /* 0x000fc80000000017 */
[----:B------:R-:W-:-:S07]  /*0790*/  FFMA R15, R25, R22, R6 ;  /* 0x00000016190f7223 */ /* 0x000fce0000000006 */
.L_x_9:
        /* <DEDUP_REMOVED lines=17> */
[----:B------:R-:W5:Y:S01]  /*08b0*/  LDG.E R17, desc[UR12][R2.64+0xc] ;  /* 0x00000c0c02117981 */ /* 0x000f62000c1e1900 */
[----:B------:R-:W-:Y:S01]  /*08c0*/  IADD3 R8, PT, PT, R8, 0x4, RZ ;  /* 0x0000000408087810 */ /* 0x000fe20007ffe0ff */
[----:B--2---:R-:W-:-:S04]  /*08d0*/  FFMA R6, R6, R9, R15 ;  /* 0x0000000906067223 */ /* 0x004fc8000000000f */
[----:B---3--:R-:W-:-:S04]  /*08e0*/  FFMA R6, R11, R10, R6 ;  /* 0x0000000a0b067223 */ /* 0x008fc80000000006 */
[----:B----4-:R-:W-:-:S04]  /*08f0*/  FFMA R6, R13, R12, R6 ;  /* 0x0000000c0d067223 */ /* 0x010fc80000000006 */
[----:B-----5:R-:W-:-:S07]  /*0900*/  FFMA R15, R17, R14, R6 ;  /* 0x0000000e110f7223 */ /* 0x020fce0000000006 */
.L_x_10:
[----:B------:R-:W-:Y:S05]  /*0910*/  BRA.U !UP1, `(.L_x_6) ;  /* 0x0000000109487547 */ /* 0x000fea000b800000 */
[----:B------:R-:W0:Y:S01]  /*0920*/  LDC.64 R2, c[0x0][0x388] ;  /* 0x0000e200ff027b82 */ /* 0x000e220000000a00 */
[----:B------:R-:W-:Y:S01]  /*0930*/  IADD3 R7, PT, PT, R7, R8, RZ ;  /* 0x0000000807077210 */ /* 0x000fe20007ffe0ff */
[----:B------:R-:W-:-:S06]  /*0940*/  UIADD3 UR4, UPT, UPT, -UR4, URZ, URZ ;  /* 0x000000ff04047290 */ /* 0x000fcc000fffe1ff */
[----:B------:R-:W1:Y:S01]  /*0950*/  LDC.64 R10, c[0x0][0x390] ;  /* 0x0000e400ff0a7b82 */ /* 0x000e620000000a00 */
[----:B0-----:R-:W-:-:S04]  /*0960*/  IMAD.WIDE.U32 R2, R8, 0x4, R2 ;  /* 0x0000000408027825 */ /* 0x001fc800078e0002 */
[----:B------:R-:W-:Y:S01]  /*0970*/  IMAD.MOV.U32 R5, RZ, RZ, R3 ;  /* 0x000000ffff057224 */ /* 0x000fe200078e0003 */
[----:B------:R-:W-:-:S07]  /*0980*/  MOV R6, R2 ;  /* 0x0000000200067202 */ /* 0x000fce0000000f00 */
.L_x_11:
[----:B-1----:R-:W-:Y:S01]  /*0990*/  IMAD.WIDE R2, R7, 0x4, R10 ;  /* 0x0000000407027825 */ /* 0x002fe200078e020a */
[----:B------:R-:W-:-:S05]  /*09a0*/  MOV R4, R6 ;  /* 0x0000000600047202 */ /* 0x000fca0000000f00 */
[----:B------:R-:W2:Y:S04]  /*09b0*/  LDG.E R2, desc[UR12][R2.64] ;  /* 0x0000000c02027981 */ /* 0x000ea8000c1e1900 */
[----:B------:R0:W2:Y:S01]  /*09c0*/  LDG.E R4, desc[UR12][R4.64] ;  /* 0x0000000c04047981 */ /* 0x0000a2000c1e1900 */
[----:B------:R-:W-:Y:S01]  /*09d0*/  UIADD3 UR4, UPT, UPT, UR4, 0x1, URZ ;  /* 0x0000000104047890 */ /* 0x000fe2000fffe0ff */
[----:B------:R-:W-:Y:S02]  /*09e0*/  IADD3 R6, P0, PT, R6, 0x4, RZ ;  /* 0x0000000406067810 */ /* 0x000fe40007f1e0ff */
[----:B------:R-:W-:Y:S01]  /*09f0*/  IADD3 R7, PT, PT, R7, 0x1, RZ ;  /* 0x0000000107077810 */ /* 0x000fe20007ffe0ff */
[----:B------:R-:W-:Y:S01]  /*0a00*/  UISETP.NE.AND UP0, UPT, UR4, URZ, UPT ;  /* 0x000000ff0400728c */ /* 0x000fe2000bf05270 */
[----:B0-----:R-:W-:Y:S01]  /*0a10*/  IADD3.X R5, PT, PT, RZ, R5, RZ, P0, !PT ;  /* 0x00000005ff057210 */ /* 0x001fe200007fe4ff */
[----:B--2---:R-:W-:-:S07]  /*0a20*/  FFMA R15, R4, R2, R15 ;  /* 0x00000002040f7223 */ /* 0x004fce000000000f */
[----:B------:R-:W-:Y:S05]  /*0a30*/  BRA.U UP0, `(.L_x_11) ;  /* 0xfffffffd00d47547 */ /* 0x000fea000b83ffff */
.L_x_6:
[----:B------:R-:W-:Y:S01]  /*0a40*/  MOV R2, 0x3bbb989d ;  /* 0x3bbb989d00027802 */ /* 0x000fe20000000f00 */
[----:B------:R-:W-:Y:S01]  /*0a50*/  BSSY.RECONVERGENT B0, `(.L_x_12) ;  /* 0x0000019000007945 */ /* 0x000fe20003800200 */
[----:B------:R-:W-:-:S03]  /*0a60*/  MOV R3, 0x437c0000 ;  /* 0x437c000000037802 */ /* 0x000fc60000000f00 */
[----:B------:R-:W-:-:S04]  /*0a70*/  FFMA.SAT R2, R15, -R2, 0.5 ;  /* 0x3f0000000f027423 */ /* 0x000fc80000002802 */
[----:B------:R-:W-:-:S04]  /*0a80*/  FFMA.RM R2, R2, R3, 12582913 ;  /* 0x4b40000102027423 */ /* 0x000fc80000004003 */
[C---:B------:R-:W-:Y:S01]  /*0a90*/  FADD R4, R2.reuse, -12583039 ;  /* 0xcb40007f02047421 */ /* 0x040fe20000000000 */
[----:B------:R-:W-:-:S03]  /*0aa0*/  SHF.L.U32 R2, R2, 0x17, RZ ;  /* 0x0000001702027819 */ /* 0x000fc600000006ff */
[----:B------:R-:W-:-:S04]  /*0ab0*/  FFMA R4, R15, -1.4426950216293334961, -R4 ;  /* 0xbfb8aa3b0f047823 */ /* 0x000fc80000000804 */
[----:B------:R-:W-:-:S06]  /*0ac0*/  FFMA R15, R15, -1.925963033500011079e-08, R4 ;  /* 0xb2a570600f0f7823 */ /* 0x000fcc0000000004 */
[----:B------:R-:W0:Y:S02]  /*0ad0*/  MUFU.EX2 R15, R15 ;  /* 0x0000000f000f7308 */ /* 0x000e240000000800 */
[----:B0-----:R-:W-:-:S06]  /*0ae0*/  FMUL R10, R2, R15 ;  /* 0x0000000f020a7220 */ /* 0x001fcc0000400000 */
[----:B------:R-:W0:Y:S02]  /*0af0*/  F2F.F64.F32 R2, R10 ;  /* 0x0000000a00027310 */ /* 0x000e240000201800 */
[----:B0-----:R-:W-:-:S06]  /*0b00*/  DADD R8, R2, 1 ;  /* 0x3ff0000002087429 */ /* 0x001fcc0000000000 */
[----:B------:R-:W0:Y:S04]  /*0b10*/  MUFU.RCP64H R3, R9 ;  /* 0x0000000900037308 */ /* 0x000e280000001800 */
[----:B------:R-:W-:-:S04]  /*0b20*/  IADD3 R2, PT, PT, R9, 0x300402, RZ ;  /* 0x0030040209027810 */ /* 0x000fc80007ffe0ff */
[----:B------:R-:W-:Y:S02]  /*0b30*/  FSETP.GEU.AND P0, PT, |R2|, 5.8789094863358348022e-39, PT ;  /* 0x004004020200780b */ /* 0x000fe40003f0e200 */
[----:B0-----:R-:W-:-:S08]  /*0b40*/  DFMA R4, -R8, R2, 1 ;  /* 0x3ff000000804742b */ /* 0x001fd00000000102 */
[----:B------:R-:W-:-:S08]  /*0b50*/  DFMA R4, R4, R4, R4 ;  /* 0x000000040404722b */ /* 0x000fd00000000004 */
[----:B------:R-:W-:-:S08]  /*0b60*/  DFMA R4, R2, R4, R2 ;  /* 0x000000040204722b */ /* 0x000fd00000000002 */
[----:B------:R-:W-:-:S08]  /*0b70*/  DFMA R6, -R8, R4, 1 ;  /* 0x3ff000000806742b */ /* 0x000fd00000000104 */
[----:B------:R-:W-:Y:S01]  /*0b80*/  DFMA R4, R4, R6, R4 ;  /* 0x000000060404722b */ /* 0x000fe20000000004 */
[----:B------:R-:W-:Y:S10]  /*0b90*/  @P0 BRA `(.L_x_13) ;  /* 0x0000000000100947 */ /* 0x000ff40003800000 */
[----:B------:R-:W-:-:S04]  /*0ba0*/  LOP3.LUT R2, R9, 0x7fffffff, RZ, 0xc0, !PT ;  /* 0x7fffffff09027812 */ /* 0x000fc800078ec0ff */
[----:B------:R-:W-:Y:S02]  /*0bb0*/  IADD3 R3, PT, PT, R2, -0x100000, RZ ;  /* 0xfff0000002037810 */ /* 0x000fe40007ffe0ff */
[----:B------:R-:W-:-:S07]  /*0bc0*/  MOV R2, 0xbe0 ;  /* 0x00000be000027802 */ /* 0x000fce0000000f00 */
[----:B------:R-:W-:Y:S05]  /*0bd0*/  CALL.REL.NOINC `($__internal_0_$__cuda_sm20_dblrcp_rn_slowpath_v3) ;  /* 0x0000000000187944 */ /* 0x000fea0003c00000 */
.L_x_13:
[----:B------:R-:W-:Y:S05]  /*0be0*/  BSYNC.RECONVERGENT B0 ;  /* 0x0000000000007941 */ /* 0x000fea0003800200 */
.L_x_12:
[----:B------:R-:W0:Y:S01]  /*0bf0*/  LDC.64 R2, c[0x0][0x380] ;  /* 0x0000e000ff027b82 */ /* 0x000e220000000a00 */
[----:B------:R-:W1:Y:S01]  /*0c00*/  F2F.F32.F64 R5, R4 ;  /* 0x0000000400057310 */ /* 0x000e620000301000 */
[----:B0-----:R-:W-:-:S05]  /*0c10*/  IMAD.WIDE R2, R0, 0x4, R2 ;  /* 0x0000000400027825 */ /* 0x001fca00078e0202 */
[----:B-1----:R-:W-:Y:S01]  /*0c20*/  STG.E desc[UR12][R2.64], R5 ;  /* 0x0000000502007986 */ /* 0x002fe2000c10190c */
[----:B------:R-:W-:Y:S05]  /*0c30*/  EXIT ;  /* 0x000000000000794d */ /* 0x000fea0003800000 */
        .weak           $__internal_0_$__cuda_sm20_dblrcp_rn_slowpath_v3
        .type           $__internal_0_$__cuda_sm20_dblrcp_rn_slowpath_v3,@function
        .size           $__internal_0_$__cuda_sm20_dblrcp_rn_slowpath_v3,(.L_x_19 - $__internal_0_$__cuda_sm20_dblrcp_rn_slowpath_v3)
$__internal_0_$__cuda_sm20_dblrcp_rn_slowpath_v3:
[----:B------:R-:W-:Y:S01]  /*0c40*/  MOV R4, R8 ;  /* 0x0000000800047202 */ /* 0x000fe20000000f00 */
[----:B------:R-:W-:Y:S01]  /*0c50*/  IMAD.MOV.U32 R5, RZ, RZ, R9 ;  /* 0x000000ffff057224 */ /* 0x000fe200078e0009 */
[----:B------:R-:W-:Y:S05]  /*0c60*/  BSSY.RECONVERGENT B1, `(.L_x_14) ;  /* 0x0000025000017945 */ /* 0x000fea0003800200 */
[----:B------:R-:W-:-:S14]  /*0c70*/  DSETP.GTU.AND P0, PT, |R4|, +INF , PT ;  /* 0x7ff000000400742a */ /* 0x000fdc0003f0c200 */
[----:B------:R-:W-:Y:S05]  /*0c80*/  @P0 BRA `(.L_x_15) ;  /* 0x0000000000800947 */ /* 0x000fea0003800000 */
[----:B------:R-:W-:-:S04]  /*0c90*/  LOP3.LUT R8, R9, 0x7fffffff, RZ, 0xc0, !PT ;  /* 0x7fffffff09087812 */ /* 0x000fc800078ec0ff */
[----:B------:R-:W-:-:S04]  /*0ca0*/  IADD3 R6, PT, PT, R8, -0x1, RZ ;  /* 0xffffffff08067810 */ /* 0x000fc80007ffe0ff */
[----:B------:R-:W-:-:S13]  /*0cb0*/  ISETP.GE.U32.AND P0, PT, R6, 0x7fefffff, PT ;  /* 0x7fefffff0600780c */ /* 0x000fda0003f06070 */
[----:B------:R-:W-:Y:S02]  /*0cc0*/  @P0 LOP3.LUT R7, R5, 0x7ff00000, RZ, 0x3c, !PT ;  /* 0x7ff0000005070812 */ /* 0x000fe400078e3cff */
[----:B------:R-:W-:Y:S01]  /*0cd0*/  @P0 MOV R6, RZ ;  /* 0x000000ff00060202 */ /* 0x000fe20000000f00 */
[----:B------:R-:W-:Y:S06]  /*0ce0*/  @P0 BRA `(.L_x_16) ;  /* 0x0000000000700947 */ /* 0x000fec0003800000 */
[----:B------:R-:W-:-:S13]  /*0cf0*/  ISETP.GE.U32.AND P0, PT, R8, 0x1000001, PT ;  /* 0x010000010800780c */ /* 0x000fda0003f06070 */
[----:B------:R-:W-:Y:S05]  /*0d00*/  @!P0 BRA `(.L_x_17) ;  /* 0x0000000000388947 */ /* 0x000fea0003800000 */
[----:B------:R-:W-:Y:S02]  /*0d10*/  IADD3 R7, PT, PT, R5, -0x3fe00000, RZ ;  /* 0xc020000005077810 */ /* 0x000fe40007ffe0ff */
[----:B------:R-:W-:Y:S02]  /*0d20*/  MOV R6, R4 ;  /* 0x0000000400067202 */ /* 0x000fe40000000f00 */
[----:B------:R-:W0:Y:S01]  /*0d30*/  MUFU.RCP64H R9, R7 ;  /* 0x0000000700097308 */ /* 0x000e220000001800 */
[----:B------:R-:W-:-:S06]  /*0d40*/  MOV R8, R3 ;  /* 0x0000000300087202 */ /* 0x000fcc0000000f00 */
[----:B0-----:R-:W-:-:S08]  /*0d50*/  DFMA R10, -R6, R8, 1 ;  /* 0x3ff00000060a742b */ /* 0x001fd00000000108 */
[----:B------:R-:W-:-:S08]  /*0d60*/  DFMA R10, R10, R10, R10 ;  /* 0x0000000a0a0a722b */ /* 0x000fd0000000000a */
[----:B------:R-:W-:-:S08]  /*0d70*/  DFMA R10, R8, R10, R8 ;  /* 0x0000000a080a722b */ /* 0x000fd00000000008 */
[----:B------:R-:W-:-:S08]  /*0d80*/  DFMA R8, -R6, R10, 1 ;  /* 0x3ff000000608742b */ /* 0x000fd0000000010a */
[----:B------:R-:W-:-:S08]  /*0d90*/  DFMA R8, R10, R8, R10 ;  /* 0x000000080a08722b */ /* 0x000fd0000000000a */
[----:B------:R-:W-:-:S08]  /*0da0*/  DMUL R8, R8, 2.2250738585072013831e-308 ;  /* 0x0010000008087828 */ /* 0x000fd00000000000 */
[----:B------:R-:W-:-:S08]  /*0db0*/  DFMA R4, -R4, R8, 1 ;  /* 0x3ff000000404742b */ /* 0x000fd00000000108 */
[----:B------:R-:W-:-:S08]  /*0dc0*/  DFMA R4, R4, R4, R4 ;  /* 0x000000040404722b */ /* 0x000fd00000000004 */
[----:B------:R-:W-:Y:S01]  /*0dd0*/  DFMA R6, R8, R4, R8 ;  /* 0x000000040806722b */ /* 0x000fe20000000008 */
[----:B------:R-:W-:Y:S10]  /*0de0*/  BRA `(.L_x_16) ;  /* 0x0000000000307947 */ /* 0x000ff40003800000 */
.L_x_17:
[----:B------:R-:W-:Y:S01]  /*0df0*/  DMUL R4, R4, 8.11296384146066816958e+31 ;  /* 0x4690000004047828 */ /* 0x000fe20000000000 */
[----:B------:R-:W-:-:S05]  /*0e00*/  MOV R6, R3 ;  /* 0x0000000300067202 */ /* 0x000fca0000000f00 */
[----:B------:R-:W0:Y:S02]  /*0e10*/  MUFU.RCP64H R7, R5 ;  /* 0x0000000500077308 */ /* 0x000e240000001800 */
[----:B0-----:R-:W-:-:S08]  /*0e20*/  DFMA R8, -R4, R6, 1 ;  /* 0x3ff000000408742b */ /* 0x001fd00000000106 */
[----:B------:R-:W-:-:S08]  /*0e30*/  DFMA R8, R8, R8, R8 ;  /* 0x000000080808722b */ /* 0x000fd00000000008 */
[----:B------:R-:W-:-:S08]  /*0e40*/  DFMA R8, R6, R8, R6 ;  /* 0x000000080608722b */ /* 0x000fd00000000006 */
[----:B------:R-:W-:-:S08]  /*0e50*/  DFMA R6, -R4, R8, 1 ;  /* 0x3ff000000406742b */ /* 0x000fd00000000108 */
[----:B------:R-:W-:-:S08]  /*0e60*/  DFMA R6, R8, R6, R8 ;  /* 0x000000060806722b */ /* 0x000fd00000000008 */
[----:B------:R-:W-:Y:S01]  /*0e70*/  DMUL R6, R6, 8.11296384146066816958e+31 ;  /* 0x4690000006067828 */ /* 0x000fe20000000000 */
[----:B------:R-:W-:Y:S10]  /*0e80*/  BRA `(.L_x_16) ;  /* 0x0000000000087947 */ /* 0x000ff40003800000 */
.L_x_15:
[----:B------:R-:W-:Y:S02]  /*0e90*/  LOP3.LUT R7, R5, 0x80000, RZ, 0xfc, !PT ;  /* 0x0008000005077812 */ /* 0x000fe400078efcff */
[----:B------:R-:W-:-:S07]  /*0ea0*/  MOV R6, R4 ;  /* 0x0000000400067202 */ /* 0x000fce0000000f00 */
.L_x_16:
[----:B------:R-:W-:Y:S05]  /*0eb0*/  BSYNC.RECONVERGENT B1 ;  /* 0x0000000000017941 */ /* 0x000fea0003800200 */
.L_x_14:
[----:B------:R-:W-:Y:S01]  /*0ec0*/  HFMA2 R3, -RZ, RZ, 0, 0 ;  /* 0x00000000ff037431 */ /* 0x000fe200000001ff */
[----:B------:R-:W-:Y:S02]  /*0ed0*/  MOV R4, R6 ;  /* 0x0000000600047202 */ /* 0x000fe40000000f00 */
[----:B------:R-:W-:Y:S01]  /*0ee0*/  MOV R5, R7 ;  /* 0x0000000700057202 */ /* 0x000fe20000000f00 */
[----:B------:R-:W-:Y:S06]  /*0ef0*/  RET.REL.NODEC R2 `(_Z13logistic_funcPfS_S_) ;  /* 0xfffffff002407950 */ /* 0x000fec0003c3ffff */
.L_x_18:
        /* <DEDUP_REMOVED lines=16> */
.L_x_19:


//--------------------- .nv.shared.reserved.0     --------------------------
	.section	.nv.shared.reserved.0,"aw",@nobits
	.weak		__nv_reservedSMEM_offset_0_alias
	.size		__nv_reservedSMEM_offset_0_alias, 0, 64
	.other		__nv_reservedSMEM_offset_0_alias,@"STO_CUDA_RESERVED_SHARED STV_DEFAULT"
__nv_reservedSMEM_offset_0_alias:
	.zero		0
	.zero		64


//--------------------- .nv.constant0._Z12log_gradientPfS_S_S_Pi --------------------------
	.section	.nv.constant0._Z12log_gradientPfS_S_S_Pi,"a",@progbits
	.sectionflags	@""
	.align	4
.nv.constant0._Z12log_gradientPfS_S_S_Pi:
	.zero		936


//--------------------- .nv.constant0._Z13logistic_funcPfS_S_ --------------------------
	.section	.nv.constant0._Z13logistic_funcPfS_S_,"a",@progbits
	.sectionflags	@""
	.align	4
.nv.constant0._Z13logistic_funcPfS_S_:
	.zero		920


//--------------------- SYMBOLS --------------------------

	.type		.nv.reservedSmem.offset0,@object
	.size		.nv.reservedSmem.offset0,0x4
